// auto-generated by cutlass_sweep.gemm — config: {"arch": "sm_90", "cluster_m": 2, "cluster_n": 2, "dtype": "e4m3", "stages": 4, "tile_k": 64, "tile_m": 256, "tile_n": 64}
#include "cutlass/cutlass.h"
#include "cutlass/gemm/collective/collective_builder.hpp"
#include "cutlass/gemm/device/gemm_universal_adapter.h"
#include "cutlass/gemm/kernel/gemm_universal.hpp"
#include "cutlass/epilogue/collective/collective_builder.hpp"

using ElemA = cutlass::float_e4m3_t;
using ElemB = cutlass::float_e4m3_t;
using ElemCD = cutlass::float_e4m3_t;
using Acc  = float;
using TileShape    = cute::Shape<cute::_256, cute::_64, cute::_64>;
using ClusterShape = cute::Shape<cute::_2, cute::_2, cute::_1>;

using CollectiveEpilogue = typename cutlass::epilogue::collective::CollectiveBuilder<
    cutlass::arch::Sm90, cutlass::arch::OpClassTensorOp,
    TileShape, ClusterShape,
    cutlass::epilogue::collective::EpilogueTileAuto,
    Acc, Acc,
    ElemCD, cutlass::layout::RowMajor, 128 / cutlass::sizeof_bits<ElemCD>::value,
    ElemCD, cutlass::layout::RowMajor, 128 / cutlass::sizeof_bits<ElemCD>::value,
    cutlass::epilogue::collective::EpilogueScheduleAuto
  >::CollectiveOp;

using CollectiveMainloop = typename cutlass::gemm::collective::CollectiveBuilder<
    cutlass::arch::Sm90, cutlass::arch::OpClassTensorOp,
    ElemA, cutlass::layout::RowMajor, 128 / cutlass::sizeof_bits<ElemA>::value,
    ElemB, cutlass::layout::ColumnMajor, 128 / cutlass::sizeof_bits<ElemB>::value,
    Acc,
    TileShape, ClusterShape,
    cutlass::gemm::collective::StageCount<4>,
    cutlass::gemm::collective::KernelScheduleAuto
  >::CollectiveOp;

using GemmKernel = cutlass::gemm::kernel::GemmUniversal<
    cute::Shape<int,int,int,int>,
    CollectiveMainloop,
    CollectiveEpilogue
>;
using Gemm = cutlass::gemm::device::GemmUniversalAdapter<GemmKernel>;

// Force the device kernel symbol into the cubin without needing a host main.
auto* _anchor = &cutlass::device_kernel<GemmKernel>;


// ===== COMPILED SASS (sm_90a) =====

	.target	sm_90a

	.elftype	@"ET_EXEC"


//--------------------- .note.nv.tkinfo           --------------------------
	.section	.note.nv.tkinfo,"",@"SHT_NOTE"
	.sectionflags	@"SHF_NOTE_NV_TKINFO"
	.tkinfo
        /*0018*/ 	.word	0x00000002
        /*0030*/ 	.string	""
        /*0030*/ 	.string	"ptxas"
        /*0030*/ 	.string	"Cuda compilation tools, release 13.0, V13.0.88"
        /*0030*/ 	.string	"Build cuda_13.0.r13.0/compiler.36424714_0"
        /*0030*/ 	.string	"-arch sm_90a -m 64 "



//--------------------- .note.nv.cuinfo           --------------------------
	.section	.note.nv.cuinfo,"",@"SHT_NOTE"
	.sectionflags	@"SHF_NOTE_NV_CUINFO"
        /*0018*/ 	.short	0x0002
        /*001a*/ 	.short	0x005a
        /*001c*/ 	.short	0x0082
	.zero		2


//--------------------- .nv.info                  --------------------------
	.section	.nv.info,"",@"SHT_CUDA_INFO"
	.align	4


	//----- nvinfo : EIATTR_REGCOUNT
	.align		4
        /*0000*/ 	.byte	0x04, 0x2f
        /*0002*/ 	.short	(.L_12 - .L_11)
	.align		4
.L_11:
        /*0004*/ 	.word	index@(_ZN7cutlass13device_kernelINS_4gemm6kernel13GemmUniversalIN4cute5tupleIJiiiiEEENS1_10collective13CollectiveMmaINS1_37MainloopSm90TmaGmmaWarpSpecializedFP8ILi4ENS5_IJNS4_1CILi2EEESB_NSA_ILi1EEEEEENS1_35KernelTmaWarpSpecializedCooperativeEEENS5_IJNSA_ILi256EEENSA_ILi64EEESH_EEENS_12float_e4m3_tENS5_IJlSC_lEEESJ_SK_NS4_8TiledMMAINS4_8MMA_AtomIJNS4_4SM904GMMA30MMA_64x64x32_F32E4M3E4M3_SS_TNILNSO_7ScaleInE1ELSQ_1EEEEEENS4_6LayoutINS5_IJSB_SC_SC_EEENS5_IJSC_NSA_ILi0EEESV_EEEEENS5_IJNS4_10UnderscoreESY_SY_EEEEENS4_23SM90_TMA_LOAD_MULTICASTENS4_14ComposedLayoutINS4_7SwizzleILi2ELi4ELi3EEENS4_18smem_ptr_flag_bitsILi8EEENST_INS5_IJNSA_ILi8EEESH_EEENS5_IJSH_SC_EEEEEEEvNS4_8identityES11_S1B_vS1C_EENS_8epilogue10collective6detail29Sm90TmaWarpSpecializedAdapterINS1F_15DefaultEpilogueISJ_SK_SK_NS1E_6thread17LinearCombinationISJ_Li1EffLNS1J_9ScaleType4KindE0ELNS_15FloatRoundStyleE2ESJ_EENS1_15EpilogueDefaultEEEEEvvEEEEvNT_6ParamsE)
        /*0008*/ 	.word	0x000000a8


	//----- nvinfo : EIATTR_FRAME_SIZE
	.align		4
.L_12:
        /*000c*/ 	.byte	0x04, 0x11
        /*000e*/ 	.short	(.L_14 - .L_13)
	.align		4
.L_13:
        /*0010*/ 	.word	index@(_ZN7cutlass13device_kernelINS_4gemm6kernel13GemmUniversalIN4cute5tupleIJiiiiEEENS1_10collective13CollectiveMmaINS1_37MainloopSm90TmaGmmaWarpSpecializedFP8ILi4ENS5_IJNS4_1CILi2EEESB_NSA_ILi1EEEEEENS1_35KernelTmaWarpSpecializedCooperativeEEENS5_IJNSA_ILi256EEENSA_ILi64EEESH_EEENS_12float_e4m3_tENS5_IJlSC_lEEESJ_SK_NS4_8TiledMMAINS4_8MMA_AtomIJNS4_4SM904GMMA30MMA_64x64x32_F32E4M3E4M3_SS_TNILNSO_7ScaleInE1ELSQ_1EEEEEENS4_6LayoutINS5_IJSB_SC_SC_EEENS5_IJSC_NSA_ILi0EEESV_EEEEENS5_IJNS4_10UnderscoreESY_SY_EEEEENS4_23SM90_TMA_LOAD_MULTICASTENS4_14ComposedLayoutINS4_7SwizzleILi2ELi4ELi3EEENS4_18smem_ptr_flag_bitsILi8EEENST_INS5_IJNSA_ILi8EEESH_EEENS5_IJSH_SC_EEEEEEEvNS4_8identityES11_S1B_vS1C_EENS_8epilogue10collective6detail29Sm90TmaWarpSpecializedAdapterINS1F_15DefaultEpilogueISJ_SK_SK_NS1E_6thread17LinearCombinationISJ_Li1EffLNS1J_9ScaleType4KindE0ELNS_15FloatRoundStyleE2ESJ_EENS1_15EpilogueDefaultEEEEEvvEEEEvNT_6ParamsE)
        /*0014*/ 	.word	0x00000000


	//----- nvinfo : EIATTR_MIN_STACK_SIZE
	.align		4
.L_14:
        /*0018*/ 	.byte	0x04, 0x12
        /*001a*/ 	.short	(.L_16 - .L_15)
	.align		4
.L_15:
        /*001c*/ 	.word	index@(_ZN7cutlass13device_kernelINS_4gemm6kernel13GemmUniversalIN4cute5tupleIJiiiiEEENS1_10collective13CollectiveMmaINS1_37MainloopSm90TmaGmmaWarpSpecializedFP8ILi4ENS5_IJNS4_1CILi2EEESB_NSA_ILi1EEEEEENS1_35KernelTmaWarpSpecializedCooperativeEEENS5_IJNSA_ILi256EEENSA_ILi64EEESH_EEENS_12float_e4m3_tENS5_IJlSC_lEEESJ_SK_NS4_8TiledMMAINS4_8MMA_AtomIJNS4_4SM904GMMA30MMA_64x64x32_F32E4M3E4M3_SS_TNILNSO_7ScaleInE1ELSQ_1EEEEEENS4_6LayoutINS5_IJSB_SC_SC_EEENS5_IJSC_NSA_ILi0EEESV_EEEEENS5_IJNS4_10UnderscoreESY_SY_EEEEENS4_23SM90_TMA_LOAD_MULTICASTENS4_14ComposedLayoutINS4_7SwizzleILi2ELi4ELi3EEENS4_18smem_ptr_flag_bitsILi8EEENST_INS5_IJNSA_ILi8EEESH_EEENS5_IJSH_SC_EEEEEEEvNS4_8identityES11_S1B_vS1C_EENS_8epilogue10collective6detail29Sm90TmaWarpSpecializedAdapterINS1F_15DefaultEpilogueISJ_SK_SK_NS1E_6thread17LinearCombinationISJ_Li1EffLNS1J_9ScaleType4KindE0ELNS_15FloatRoundStyleE2ESJ_EENS1_15EpilogueDefaultEEEEEvvEEEEvNT_6ParamsE)
        /*0020*/ 	.word	0x00000000
.L_16:


//--------------------- .nv.compat                --------------------------
	.section	.nv.compat,"",@"SHT_CUDA_COMPAT_INFO"
	.align	4
        /*0000*/ 	.byte	0x02, 0x09, 0x01, 0x00, 0x02, 0x02, 0x04, 0x00, 0x02, 0x05, 0x05, 0x00, 0x03, 0x07, 0x01, 0x01
        /*0010*/ 	.byte	0x02, 0x03, 0x01, 0x00, 0x02, 0x06, 0x01, 0x00, 0x04, 0x0b, 0x08, 0x00, 0x00, 0x00, 0x00, 0x00
        /*0020*/ 	.byte	0x00, 0x00, 0x00, 0x00


//--------------------- .nv.info._ZN7cutlass13device_kernelINS_4gemm6kernel13GemmUniversalIN4cute5tupleIJiiiiEEENS1_10collective13CollectiveMmaINS1_37MainloopSm90TmaGmmaWarpSpecializedFP8ILi4ENS5_IJNS4_1CILi2EEESB_NSA_ILi1EEEEEENS1_35KernelTmaWarpSpecializedCooperativeEEENS5_IJNSA_ILi256EEENSA_ILi64EEESH_EEENS_12float_e4m3_tENS5_IJlSC_lEEESJ_SK_NS4_8TiledMMAINS4_8MMA_AtomIJNS4_4SM904GMMA30MMA_64x64x32_F32E4M3E4M3_SS_TNILNSO_7ScaleInE1ELSQ_1EEEEEENS4_6LayoutINS5_IJSB_SC_SC_EEENS5_IJSC_NSA_ILi0EEESV_EEEEENS5_IJNS4_10UnderscoreESY_SY_EEEEENS4_23SM90_TMA_LOAD_MULTICASTENS4_14ComposedLayoutINS4_7SwizzleILi2ELi4ELi3EEENS4_18smem_ptr_flag_bitsILi8EEENST_INS5_IJNSA_ILi8EEESH_EEENS5_IJSH_SC_EEEEEEEvNS4_8identityES11_S1B_vS1C_EENS_8epilogue10collective6detail29Sm90TmaWarpSpecializedAdapterINS1F_15DefaultEpilogueISJ_SK_SK_NS1E_6thread17LinearCombinationISJ_Li1EffLNS1J_9ScaleType4KindE0ELNS_15FloatRoundStyleE2ESJ_EENS1_15EpilogueDefaultEEEEEvvEEEEvNT_6ParamsE --------------------------
	.section	.nv.info._ZN7cutlass13device_kernelINS_4gemm6kernel13GemmUniversalIN4cute5tupleIJiiiiEEENS1_10collective13CollectiveMmaINS1_37MainloopSm90TmaGmmaWarpSpecializedFP8ILi4ENS5_IJNS4_1CILi2EEESB_NSA_ILi1EEEEEENS1_35KernelTmaWarpSpecializedCooperativeEEENS5_IJNSA_ILi256EEENSA_ILi64EEESH_EEENS_12float_e4m3_tENS5_IJlSC_lEEESJ_SK_NS4_8TiledMMAINS4_8MMA_AtomIJNS4_4SM904GMMA30MMA_64x64x32_F32E4M3E4M3_SS_TNILNSO_7ScaleInE1ELSQ_1EEEEEENS4_6LayoutINS5_IJSB_SC_SC_EEENS5_IJSC_NSA_ILi0EEESV_EEEEENS5_IJNS4_10UnderscoreESY_SY_EEEEENS4_23SM90_TMA_LOAD_MULTICASTENS4_14ComposedLayoutINS4_7SwizzleILi2ELi4ELi3EEENS4_18smem_ptr_flag_bitsILi8EEENST_INS5_IJNSA_ILi8EEESH_EEENS5_IJSH_SC_EEEEEEEvNS4_8identityES11_S1B_vS1C_EENS_8epilogue10collective6detail29Sm90TmaWarpSpecializedAdapterINS1F_15DefaultEpilogueISJ_SK_SK_NS1E_6thread17LinearCombinationISJ_Li1EffLNS1J_9ScaleType4KindE0ELNS_15FloatRoundStyleE2ESJ_EENS1_15EpilogueDefaultEEEEEvvEEEEvNT_6ParamsE,"",@"SHT_CUDA_INFO"
	.sectionflags	@""
	.align	4


	//----- nvinfo : EIATTR_CUDA_API_VERSION
	.align		4
        /*0000*/ 	.byte	0x04, 0x37
        /*0002*/ 	.short	(.L_18 - .L_17)
.L_17:
        /*0004*/ 	.word	0x00000082


	//----- nvinfo : EIATTR_KPARAM_INFO
	.align		4
.L_18:
        /*0008*/ 	.byte	0x04, 0x17
        /*000a*/ 	.short	(.L_20 - .L_19)
.L_19:
        /*000c*/ 	.word	0x00000000
        /*0010*/ 	.short	0x0000
        /*0012*/ 	.short	0x0070
        /*0014*/ 	.byte	0x00, 0xf0, 0x01, 0x10


	//----- nvinfo : EIATTR_SPARSE_MMA_MASK
	.align		4
.L_20:
        /*0018*/ 	.byte	0x03, 0x50
        /*001a*/ 	.short	0x0000


	//----- nvinfo : EIATTR_MAXREG_COUNT
	.align		4
        /*001c*/ 	.byte	0x03, 0x1b
        /*001e*/ 	.short	0x00a8


	//----- nvinfo : EIATTR_NUM_BARRIERS
	.align		4
        /*0020*/ 	.byte	0x02, 0x4c
        /*0022*/ 	.byte	0x01
	.zero		1


	//----- nvinfo : EIATTR_MERCURY_ISA_VERSION
	.align		4
        /*0024*/ 	.byte	0x03, 0x5f
        /*0026*/ 	.short	0x0101


	//----- nvinfo : EIATTR_INT_WARP_WIDE_INSTR_OFFSETS
	.align		4
        /*0028*/ 	.byte	0x04, 0x31
        /*002a*/ 	.short	(.L_22 - .L_21)


	//   ....[0]....
.L_21:
        /*002c*/ 	.word	0x000004a0


	//   ....[1]....
        /*0030*/ 	.word	0x000004d0


	//   ....[2]....
        /*0034*/ 	.word	0x00000650


	//   ....[3]....
        /*0038*/ 	.word	0x00002eb0


	//----- nvinfo : EIATTR_COOP_GROUP_MASK_REGIDS
	.align		4
.L_22:
        /*003c*/ 	.byte	0x04, 0x29
        /*003e*/ 	.short	(.L_24 - .L_23)


	//   ....[0]....
.L_23:
        /*0040*/ 	.word	0xffffffff


	//   ....[1]....
        /*0044*/ 	.word	0xffffffff


	//   ....[2]....
        /*0048*/ 	.word	0xffffffff


	//   ....[3]....
        /*004c*/ 	.word	0xffffffff


	//   ....[4]....
        /*0050*/ 	.word	0xffffffff


	//   ....[5]....
        /*0054*/ 	.word	0xffffffff


	//----- nvinfo : EIATTR_COOP_GROUP_INSTR_OFFSETS
	.align		4
.L_24:
        /*0058*/ 	.byte	0x04, 0x28
        /*005a*/ 	.short	(.L_26 - .L_25)


	//   ....[0]....
.L_25:
        /*005c*/ 	.word	0x00000060


	//   ....[1]....
        /*0060*/ 	.word	0x00000070


	//   ....[2]....
        /*0064*/ 	.word	0x00000130


	//   ....[3]....
        /*0068*/ 	.word	0x000002d0


	//   ....[4]....
        /*006c*/ 	.word	0x000007f0


	//   ....[5]....
        /*0070*/ 	.word	0x00001270


	//----- nvinfo : EIATTR_REG_RECONFIG
	.align		4
.L_26:
        /*0074*/ 	.byte	0x01, 0x54
	.zero		2


	//----- nvinfo : EIATTR_MBARRIER_INSTR_OFFSETS
	.align		4
        /*0078*/ 	.byte	0x04, 0x39
        /*007a*/ 	.short	(.L_28 - .L_27)


	//   ....[0]....
.L_27:
        /*007c*/ 	.word	0x00000230
        /*0080*/ 	.word	0x000000ff
        /*0084*/ 	.word	0x00000000
        /*0088*/ 	.short	0x0100
        /*008a*/ 	.byte	0x08
	.zero		1


	//   ....[1]....
        /*008c*/ 	.word	0x00000240
        /*0090*/ 	.word	0x000000ff
        /*0094*/ 	.word	0x00000020
        /*0098*/ 	.short	0x0100
        /*009a*/ 	.byte	0x08
	.zero		1


	//   ....[2]....
        /*009c*/ 	.word	0x00000250
        /*00a0*/ 	.word	0x000000ff
        /*00a4*/ 	.word	0x00000008
        /*00a8*/ 	.short	0x0100
        /*00aa*/ 	.byte	0x08
	.zero		1


	//   ....[3]....
        /*00ac*/ 	.word	0x00000260
        /*00b0*/ 	.word	0x000000ff
        /*00b4*/ 	.word	0x00000028
        /*00b8*/ 	.short	0x0100
        /*00ba*/ 	.byte	0x08
	.zero		1


	//   ....[4]....
        /*00bc*/ 	.word	0x00000270
        /*00c0*/ 	.word	0x000000ff
        /*00c4*/ 	.word	0x00000010
        /*00c8*/ 	.short	0x0100
        /*00ca*/ 	.byte	0x08
	.zero		1


	//   ....[5]....
        /*00cc*/ 	.word	0x00000280
        /*00d0*/ 	.word	0x000000ff
        /*00d4*/ 	.word	0x00000030
        /*00d8*/ 	.short	0x0100
        /*00da*/ 	.byte	0x08
	.zero		1


	//   ....[6]....
        /*00dc*/ 	.word	0x00000290
        /*00e0*/ 	.word	0x000000ff
        /*00e4*/ 	.word	0x00000018
        /*00e8*/ 	.short	0x0100
        /*00ea*/ 	.byte	0x08
	.zero		1


	//   ....[7]....
        /*00ec*/ 	.word	0x000002a0
        /*00f0*/ 	.word	0x000000ff
        /*00f4*/ 	.word	0x00000038
        /*00f8*/ 	.short	0x0100
        /*00fa*/ 	.byte	0x08
	.zero		1


	//   ....[8]....
        /*00fc*/ 	.word	0x000006e0
        /*0100*/ 	.word	0x000000ff
        /*0104*/ 	.word	0x00000050
        /*0108*/ 	.short	0x0100
        /*010a*/ 	.byte	0x06
	.zero		1


	//   ....[9]....
        /*010c*/ 	.word	0x00000780
        /*0110*/ 	.word	0x000000ff
        /*0114*/ 	.word	0x00000058
        /*0118*/ 	.short	0x0100
        /*011a*/ 	.byte	0x06
	.zero		1


	//   ....[10]....
        /*011c*/ 	.word	0x000017a0
        /*0120*/ 	.word	0x000000ff
        /*0124*/ 	.word	0x00000000
        /*0128*/ 	.short	0x010a
        /*012a*/ 	.byte	0x06
	.zero		1


	//   ....[11]....
        /*012c*/ 	.word	0x000017e0
        /*0130*/ 	.word	0x000000ff
        /*0134*/ 	.word	0x00000000
        /*0138*/ 	.short	0x010a
        /*013a*/ 	.byte	0x06
	.zero		1


	//   ....[12]....
        /*013c*/ 	.word	0x000021b0
        /*0140*/ 	.word	0x000000ff
        /*0144*/ 	.word	0x00000000
        /*0148*/ 	.short	0x010a
        /*014a*/ 	.byte	0x0c
	.zero		1


	//   ....[13]....
        /*014c*/ 	.word	0x000021f0
        /*0150*/ 	.word	0x000000ff
        /*0154*/ 	.word	0x00000000
        /*0158*/ 	.short	0x010a
        /*015a*/ 	.byte	0x0c
	.zero		1


	//   ....[14]....
        /*015c*/ 	.word	0x000028c0
        /*0160*/ 	.word	0x0000000e
        /*0164*/ 	.word	0x00000000
        /*0168*/ 	.short	0x0101
        /*016a*/ 	.byte	0x3f
	.zero		1


	//   ....[15]....
        /*016c*/ 	.word	0x00002f30
        /*0170*/ 	.word	0x0000000c
        /*0174*/ 	.word	0x00000000
        /*0178*/ 	.short	0x0101
        /*017a*/ 	.byte	0x3f
	.zero		1


	//   ....[16]....
        /*017c*/ 	.word	0x00008a90
        /*0180*/ 	.word	0x00000013
        /*0184*/ 	.word	0x00000020
        /*0188*/ 	.short	0x010a
        /*018a*/ 	.byte	0x3f
	.zero		1


	//   ....[17]....
        /*018c*/ 	.word	0x00008e60
        /*0190*/ 	.word	0x00000006
        /*0194*/ 	.word	0x00000058
        /*0198*/ 	.short	0x0101
        /*019a*/ 	.byte	0x3f
	.zero		1


	//   ....[18]....
        /*019c*/ 	.word	0x00009560
        /*01a0*/ 	.word	0x00000005
        /*01a4*/ 	.word	0x00000000
        /*01a8*/ 	.short	0x010a
        /*01aa*/ 	.byte	0x3f
	.zero		1


	//   ....[19]....
        /*01ac*/ 	.word	0x000095e0
        /*01b0*/ 	.word	0x00000007
        /*01b4*/ 	.word	0x00000000
        /*01b8*/ 	.short	0x010a
        /*01ba*/ 	.byte	0x3f
	.zero		1


	//   ....[20]....
        /*01bc*/ 	.word	0x00009670
        /*01c0*/ 	.word	0x00000006
        /*01c4*/ 	.word	0x00000000
        /*01c8*/ 	.short	0x010a
        /*01ca*/ 	.byte	0x3f
	.zero		1


	//   ....[21]....
        /*01cc*/ 	.word	0x00009700
        /*01d0*/ 	.word	0x00000003
        /*01d4*/ 	.word	0x00000000
        /*01d8*/ 	.short	0x010a
        /*01da*/ 	.byte	0x3f
	.zero		1


	//   ....[22]....
        /*01dc*/ 	.word	0x00009770
        /*01e0*/ 	.word	0x0000000d
        /*01e4*/ 	.word	0x00000000
        /*01e8*/ 	.short	0x010a
        /*01ea*/ 	.byte	0x3f
	.zero		1


	//   ....[23]....
        /*01ec*/ 	.word	0x000097d0
        /*01f0*/ 	.word	0x0000000f
        /*01f4*/ 	.word	0x00000000
        /*01f8*/ 	.short	0x010a
        /*01fa*/ 	.byte	0x3f
	.zero		1


	//   ....[24]....
        /*01fc*/ 	.word	0x000098a0
        /*0200*/ 	.word	0x00000013
        /*0204*/ 	.word	0x00000020
        /*0208*/ 	.short	0x010a
        /*020a*/ 	.byte	0x3f
	.zero		1


	//   ....[25]....
        /*020c*/ 	.word	0x00009970
        /*0210*/ 	.word	0x00000005
        /*0214*/ 	.word	0x00000000
        /*0218*/ 	.short	0x010a
        /*021a*/ 	.byte	0x3f
	.zero		1


	//   ....[26]....
        /*021c*/ 	.word	0x000099c0
        /*0220*/ 	.word	0x00000007
        /*0224*/ 	.word	0x00000000
        /*0228*/ 	.short	0x010a
        /*022a*/ 	.byte	0x3f
	.zero		1


	//   ....[27]....
        /*022c*/ 	.word	0x00009a10
        /*0230*/ 	.word	0x00000006
        /*0234*/ 	.word	0x00000000
        /*0238*/ 	.short	0x010a
        /*023a*/ 	.byte	0x3f
	.zero		1


	//----- nvinfo : EIATTR_NUM_MBARRIERS
	.align		4
.L_28:
        /*023c*/ 	.byte	0x03, 0x38
        /*023e*/ 	.short	0x000a


	//----- nvinfo : EIATTR_EXIT_INSTR_OFFSETS
	.align		4
        /*0240*/ 	.byte	0x04, 0x1c
        /*0242*/ 	.short	(.L_30 - .L_29)


	//   ....[0]....
.L_29:
        /*0244*/ 	.word	0x00000950


	//   ....[1]....
        /*0248*/ 	.word	0x00001140


	//   ....[2]....
        /*024c*/ 	.word	0x000080d0


	//   ....[3]....
        /*0250*/ 	.word	0x00008630


	//   ....[4]....
        /*0254*/ 	.word	0x00009750


	//----- nvinfo : EIATTR_MAX_THREADS
	.align		4
.L_30:
        /*0258*/ 	.byte	0x04, 0x05
        /*025a*/ 	.short	(.L_32 - .L_31)
.L_31:
        /*025c*/ 	.word	0x00000180
        /*0260*/ 	.word	0x00000001
        /*0264*/ 	.word	0x00000001


	//----- nvinfo : EIATTR_CRS_STACK_SIZE
	.align		4
.L_32:
        /*0268*/ 	.byte	0x04, 0x1e
        /*026a*/ 	.short	(.L_34 - .L_33)
.L_33:
        /*026c*/ 	.word	0x00000000


	//----- nvinfo : EIATTR_CBANK_PARAM_SIZE
	.align		4
.L_34:
        /*0270*/ 	.byte	0x03, 0x19
        /*0272*/ 	.short	0x0470


	//----- nvinfo : EIATTR_PARAM_CBANK
	.align		4
        /*0274*/ 	.byte	0x04, 0x0a
        /*0276*/ 	.short	(.L_36 - .L_35)
	.align		4
.L_35:
        /*0278*/ 	.word	index@(.nv.constant0._ZN7cutlass13device_kernelINS_4gemm6kernel13GemmUniversalIN4cute5tupleIJiiiiEEENS1_10collective13CollectiveMmaINS1_37MainloopSm90TmaGmmaWarpSpecializedFP8ILi4ENS5_IJNS4_1CILi2EEESB_NSA_ILi1EEEEEENS1_35KernelTmaWarpSpecializedCooperativeEEENS5_IJNSA_ILi256EEENSA_ILi64EEESH_EEENS_12float_e4m3_tENS5_IJlSC_lEEESJ_SK_NS4_8TiledMMAINS4_8MMA_AtomIJNS4_4SM904GMMA30MMA_64x64x32_F32E4M3E4M3_SS_TNILNSO_7ScaleInE1ELSQ_1EEEEEENS4_6LayoutINS5_IJSB_SC_SC_EEENS5_IJSC_NSA_ILi0EEESV_EEEEENS5_IJNS4_10UnderscoreESY_SY_EEEEENS4_23SM90_TMA_LOAD_MULTICASTENS4_14ComposedLayoutINS4_7SwizzleILi2ELi4ELi3EEENS4_18smem_ptr_flag_bitsILi8EEENST_INS5_IJNSA_ILi8EEESH_EEENS5_IJSH_SC_EEEEEEEvNS4_8identityES11_S1B_vS1C_EENS_8epilogue10collective6detail29Sm90TmaWarpSpecializedAdapterINS1F_15DefaultEpilogueISJ_SK_SK_NS1E_6thread17LinearCombinationISJ_Li1EffLNS1J_9ScaleType4KindE0ELNS_15FloatRoundStyleE2ESJ_EENS1_15EpilogueDefaultEEEEEvvEEEEvNT_6ParamsE)
        /*027c*/ 	.short	0x0210
        /*027e*/ 	.short	0x0470


	//----- nvinfo : EIATTR_SW_WAR
	.align		4
.L_36:
        /*0280*/ 	.byte	0x04, 0x36
        /*0282*/ 	.short	(.L_38 - .L_37)
.L_37:
        /*0284*/ 	.word	0x00000008
.L_38:


//--------------------- .nv.callgraph             --------------------------
	.section	.nv.callgraph,"",@"SHT_CUDA_CALLGRAPH"
	.align	4
	.sectionentsize	8
	.align		4
        /*0000*/ 	.word	0x00000000
	.align		4
        /*0004*/ 	.word	0xffffffff
	.align		4
        /*0008*/ 	.word	0x00000000
	.align		4
        /*000c*/ 	.word	0xfffffffe
	.align		4
        /*0010*/ 	.word	0x00000000
	.align		4
        /*0014*/ 	.word	0xfffffffd
	.align		4
        /*0018*/ 	.word	0x00000000
	.align		4
        /*001c*/ 	.word	0xfffffffc


//--------------------- .nv.constant4             --------------------------
	.section	.nv.constant4,"a",@progbits
	.align	8
	.align		8
.nv.constant4:
        /*0000*/ 	.dword	_ZN39_INTERNAL_9a128dfc_4_k_cu_95f06a00_52864cuda3std3__45__cpo5beginE
	.align		8
        /*0008*/ 	.dword	_ZN39_INTERNAL_9a128dfc_4_k_cu_95f06a00_52864cuda3std3__45__cpo3endE
	.align		8
        /*0010*/ 	.dword	_ZN39_INTERNAL_9a128dfc_4_k_cu_95f06a00_52864cuda3std3__45__cpo6cbeginE
	.align		8
        /*0018*/ 	.dword	_ZN39_INTERNAL_9a128dfc_4_k_cu_95f06a00_52864cuda3std3__45__cpo4cendE
	.align		8
        /*0020*/ 	.dword	_ZN39_INTERNAL_9a128dfc_4_k_cu_95f06a00_52864cuda3std3__441_GLOBAL__N__9a128dfc_4_k_cu_95f06a00_52866ignoreE
	.align		8
        /*0028*/ 	.dword	_ZN39_INTERNAL_9a128dfc_4_k_cu_95f06a00_52864cuda3std3__419piecewise_constructE
	.align		8
        /*0030*/ 	.dword	_ZN39_INTERNAL_9a128dfc_4_k_cu_95f06a00_52864cuda3std3__48in_placeE
	.align		8
        /*0038*/ 	.dword	_ZN39_INTERNAL_9a128dfc_4_k_cu_95f06a00_52864cuda3std6ranges3__45__cpo4swapE
	.align		8
        /*0040*/ 	.dword	_ZN39_INTERNAL_9a128dfc_4_k_cu_95f06a00_52864cuda3std6ranges3__45__cpo9iter_moveE
	.align		8
        /*0048*/ 	.dword	_ZN39_INTERNAL_9a128dfc_4_k_cu_95f06a00_52864cute7productE
	.align		8
        /*0050*/ 	.dword	_ZN39_INTERNAL_9a128dfc_4_k_cu_95f06a00_52864cute1_E


//--------------------- .text._ZN7cutlass13device_kernelINS_4gemm6kernel13GemmUniversalIN4cute5tupleIJiiiiEEENS1_10collective13CollectiveMmaINS1_37MainloopSm90TmaGmmaWarpSpecializedFP8ILi4ENS5_IJNS4_1CILi2EEESB_NSA_ILi1EEEEEENS1_35KernelTmaWarpSpecializedCooperativeEEENS5_IJNSA_ILi256EEENSA_ILi64EEESH_EEENS_12float_e4m3_tENS5_IJlSC_lEEESJ_SK_NS4_8TiledMMAINS4_8MMA_AtomIJNS4_4SM904GMMA30MMA_64x64x32_F32E4M3E4M3_SS_TNILNSO_7ScaleInE1ELSQ_1EEEEEENS4_6LayoutINS5_IJSB_SC_SC_EEENS5_IJSC_NSA_ILi0EEESV_EEEEENS5_IJNS4_10UnderscoreESY_SY_EEEEENS4_23SM90_TMA_LOAD_MULTICASTENS4_14ComposedLayoutINS4_7SwizzleILi2ELi4ELi3EEENS4_18smem_ptr_flag_bitsILi8EEENST_INS5_IJNSA_ILi8EEESH_EEENS5_IJSH_SC_EEEEEEEvNS4_8identityES11_S1B_vS1C_EENS_8epilogue10collective6detail29Sm90TmaWarpSpecializedAdapterINS1F_15DefaultEpilogueISJ_SK_SK_NS1E_6thread17LinearCombinationISJ_Li1EffLNS1J_9ScaleType4KindE0ELNS_15FloatRoundStyleE2ESJ_EENS1_15EpilogueDefaultEEEEEvvEEEEvNT_6ParamsE --------------------------
	.section	.text._ZN7cutlass13device_kernelINS_4gemm6kernel13GemmUniversalIN4cute5tupleIJiiiiEEENS1_10collective13CollectiveMmaINS1_37MainloopSm90TmaGmmaWarpSpecializedFP8ILi4ENS5_IJNS4_1CILi2EEESB_NSA_ILi1EEEEEENS1_35KernelTmaWarpSpecializedCooperativeEEENS5_IJNSA_ILi256EEENSA_ILi64EEESH_EEENS_12float_e4m3_tENS5_IJlSC_lEEESJ_SK_NS4_8TiledMMAINS4_8MMA_AtomIJNS4_4SM904GMMA30MMA_64x64x32_F32E4M3E4M3_SS_TNILNSO_7ScaleInE1ELSQ_1EEEEEENS4_6LayoutINS5_IJSB_SC_SC_EEENS5_IJSC_NSA_ILi0EEESV_EEEEENS5_IJNS4_10UnderscoreESY_SY_EEEEENS4_23SM90_TMA_LOAD_MULTICASTENS4_14ComposedLayoutINS4_7SwizzleILi2ELi4ELi3EEENS4_18smem_ptr_flag_bitsILi8EEENST_INS5_IJNSA_ILi8EEESH_EEENS5_IJSH_SC_EEEEEEEvNS4_8identityES11_S1B_vS1C_EENS_8epilogue10collective6detail29Sm90TmaWarpSpecializedAdapterINS1F_15DefaultEpilogueISJ_SK_SK_NS1E_6thread17LinearCombinationISJ_Li1EffLNS1J_9ScaleType4KindE0ELNS_15FloatRoundStyleE2ESJ_EENS1_15EpilogueDefaultEEEEEvvEEEEvNT_6ParamsE,"ax",@progbits
	.align	128
.text._ZN7cutlass13device_kernelINS_4gemm6kernel13GemmUniversalIN4cute5tupleIJiiiiEEENS1_10collective13CollectiveMmaINS1_37MainloopSm90TmaGmmaWarpSpecializedFP8ILi4ENS5_IJNS4_1CILi2EEESB_NSA_ILi1EEEEEENS1_35KernelTmaWarpSpecializedCooperativeEEENS5_IJNSA_ILi256EEENSA_ILi64EEESH_EEENS_12float_e4m3_tENS5_IJlSC_lEEESJ_SK_NS4_8TiledMMAINS4_8MMA_AtomIJNS4_4SM904GMMA30MMA_64x64x32_F32E4M3E4M3_SS_TNILNSO_7ScaleInE1ELSQ_1EEEEEENS4_6LayoutINS5_IJSB_SC_SC_EEENS5_IJSC_NSA_ILi0EEESV_EEEEENS5_IJNS4_10UnderscoreESY_SY_EEEEENS4_23SM90_TMA_LOAD_MULTICASTENS4_14ComposedLayoutINS4_7SwizzleILi2ELi4ELi3EEENS4_18smem_ptr_flag_bitsILi8EEENST_INS5_IJNSA_ILi8EEESH_EEENS5_IJSH_SC_EEEEEEEvNS4_8identityES11_S1B_vS1C_EENS_8epilogue10collective6detail29Sm90TmaWarpSpecializedAdapterINS1F_15DefaultEpilogueISJ_SK_SK_NS1E_6thread17LinearCombinationISJ_Li1EffLNS1J_9ScaleType4KindE0ELNS_15FloatRoundStyleE2ESJ_EENS1_15EpilogueDefaultEEEEEvvEEEEvNT_6ParamsE:
        .type           _ZN7cutlass13device_kernelINS_4gemm6kernel13GemmUniversalIN4cute5tupleIJiiiiEEENS1_10collective13CollectiveMmaINS1_37MainloopSm90TmaGmmaWarpSpecializedFP8ILi4ENS5_IJNS4_1CILi2EEESB_NSA_ILi1EEEEEENS1_35KernelTmaWarpSpecializedCooperativeEEENS5_IJNSA_ILi256EEENSA_ILi64EEESH_EEENS_12float_e4m3_tENS5_IJlSC_lEEESJ_SK_NS4_8TiledMMAINS4_8MMA_AtomIJNS4_4SM904GMMA30MMA_64x64x32_F32E4M3E4M3_SS_TNILNSO_7ScaleInE1ELSQ_1EEEEEENS4_6LayoutINS5_IJSB_SC_SC_EEENS5_IJSC_NSA_ILi0EEESV_EEEEENS5_IJNS4_10UnderscoreESY_SY_EEEEENS4_23SM90_TMA_LOAD_MULTICASTENS4_14ComposedLayoutINS4_7SwizzleILi2ELi4ELi3EEENS4_18smem_ptr_flag_bitsILi8EEENST_INS5_IJNSA_ILi8EEESH_EEENS5_IJSH_SC_EEEEEEEvNS4_8identityES11_S1B_vS1C_EENS_8epilogue10collective6detail29Sm90TmaWarpSpecializedAdapterINS1F_15DefaultEpilogueISJ_SK_SK_NS1E_6thread17LinearCombinationISJ_Li1EffLNS1J_9ScaleType4KindE0ELNS_15FloatRoundStyleE2ESJ_EENS1_15EpilogueDefaultEEEEEvvEEEEvNT_6ParamsE,@function
        .size           _ZN7cutlass13device_kernelINS_4gemm6kernel13GemmUniversalIN4cute5tupleIJiiiiEEENS1_10collective13CollectiveMmaINS1_37MainloopSm90TmaGmmaWarpSpecializedFP8ILi4ENS5_IJNS4_1CILi2EEESB_NSA_ILi1EEEEEENS1_35KernelTmaWarpSpecializedCooperativeEEENS5_IJNSA_ILi256EEENSA_ILi64EEESH_EEENS_12float_e4m3_tENS5_IJlSC_lEEESJ_SK_NS4_8TiledMMAINS4_8MMA_AtomIJNS4_4SM904GMMA30MMA_64x64x32_F32E4M3E4M3_SS_TNILNSO_7ScaleInE1ELSQ_1EEEEEENS4_6LayoutINS5_IJSB_SC_SC_EEENS5_IJSC_NSA_ILi0EEESV_EEEEENS5_IJNS4_10UnderscoreESY_SY_EEEEENS4_23SM90_TMA_LOAD_MULTICASTENS4_14ComposedLayoutINS4_7SwizzleILi2ELi4ELi3EEENS4_18smem_ptr_flag_bitsILi8EEENST_INS5_IJNSA_ILi8EEESH_EEENS5_IJSH_SC_EEEEEEEvNS4_8identityES11_S1B_vS1C_EENS_8epilogue10collective6detail29Sm90TmaWarpSpecializedAdapterINS1F_15DefaultEpilogueISJ_SK_SK_NS1E_6thread17LinearCombinationISJ_Li1EffLNS1J_9ScaleType4KindE0ELNS_15FloatRoundStyleE2ESJ_EENS1_15EpilogueDefaultEEEEEvvEEEEvNT_6ParamsE,(.L_x_204 - _ZN7cutlass13device_kernelINS_4gemm6kernel13GemmUniversalIN4cute5tupleIJiiiiEEENS1_10collective13CollectiveMmaINS1_37MainloopSm90TmaGmmaWarpSpecializedFP8ILi4ENS5_IJNS4_1CILi2EEESB_NSA_ILi1EEEEEENS1_35KernelTmaWarpSpecializedCooperativeEEENS5_IJNSA_ILi256EEENSA_ILi64EEESH_EEENS_12float_e4m3_tENS5_IJlSC_lEEESJ_SK_NS4_8TiledMMAINS4_8MMA_AtomIJNS4_4SM904GMMA30MMA_64x64x32_F32E4M3E4M3_SS_TNILNSO_7ScaleInE1ELSQ_1EEEEEENS4_6LayoutINS5_IJSB_SC_SC_EEENS5_IJSC_NSA_ILi0EEESV_EEEEENS5_IJNS4_10UnderscoreESY_SY_EEEEENS4_23SM90_TMA_LOAD_MULTICASTENS4_14ComposedLayoutINS4_7SwizzleILi2ELi4ELi3EEENS4_18smem_ptr_flag_bitsILi8EEENST_INS5_IJNSA_ILi8EEESH_EEENS5_IJSH_SC_EEEEEEEvNS4_8identityES11_S1B_vS1C_EENS_8epilogue10collective6detail29Sm90TmaWarpSpecializedAdapterINS1F_15DefaultEpilogueISJ_SK_SK_NS1E_6thread17LinearCombinationISJ_Li1EffLNS1J_9ScaleType4KindE0ELNS_15FloatRoundStyleE2ESJ_EENS1_15EpilogueDefaultEEEEEvvEEEEvNT_6ParamsE)
        .other          _ZN7cutlass13device_kernelINS_4gemm6kernel13GemmUniversalIN4cute5tupleIJiiiiEEENS1_10collective13CollectiveMmaINS1_37MainloopSm90TmaGmmaWarpSpecializedFP8ILi4ENS5_IJNS4_1CILi2EEESB_NSA_ILi1EEEEEENS1_35KernelTmaWarpSpecializedCooperativeEEENS5_IJNSA_ILi256EEENSA_ILi64EEESH_EEENS_12float_e4m3_tENS5_IJlSC_lEEESJ_SK_NS4_8TiledMMAINS4_8MMA_AtomIJNS4_4SM904GMMA30MMA_64x64x32_F32E4M3E4M3_SS_TNILNSO_7ScaleInE1ELSQ_1EEEEEENS4_6LayoutINS5_IJSB_SC_SC_EEENS5_IJSC_NSA_ILi0EEESV_EEEEENS5_IJNS4_10UnderscoreESY_SY_EEEEENS4_23SM90_TMA_LOAD_MULTICASTENS4_14ComposedLayoutINS4_7SwizzleILi2ELi4ELi3EEENS4_18smem_ptr_flag_bitsILi8EEENST_INS5_IJNSA_ILi8EEESH_EEENS5_IJSH_SC_EEEEEEEvNS4_8identityES11_S1B_vS1C_EENS_8epilogue10collective6detail29Sm90TmaWarpSpecializedAdapterINS1F_15DefaultEpilogueISJ_SK_SK_NS1E_6thread17LinearCombinationISJ_Li1EffLNS1J_9ScaleType4KindE0ELNS_15FloatRoundStyleE2ESJ_EENS1_15EpilogueDefaultEEEEEvvEEEEvNT_6ParamsE,@"STO_CUDA_ENTRY STV_DEFAULT"
_ZN7cutlass13device_kernelINS_4gemm6kernel13GemmUniversalIN4cute5tupleIJiiiiEEENS1_10collective13CollectiveMmaINS1_37MainloopSm90TmaGmmaWarpSpecializedFP8ILi4ENS5_IJNS4_1CILi2EEESB_NSA_ILi1EEEEEENS1_35KernelTmaWarpSpecializedCooperativeEEENS5_IJNSA_ILi256EEENSA_ILi64EEESH_EEENS_12float_e4m3_tENS5_IJlSC_lEEESJ_SK_NS4_8TiledMMAINS4_8MMA_AtomIJNS4_4SM904GMMA30MMA_64x64x32_F32E4M3E4M3_SS_TNILNSO_7ScaleInE1ELSQ_1EEEEEENS4_6LayoutINS5_IJSB_SC_SC_EEENS5_IJSC_NSA_ILi0EEESV_EEEEENS5_IJNS4_10UnderscoreESY_SY_EEEEENS4_23SM90_TMA_LOAD_MULTICASTENS4_14ComposedLayoutINS4_7SwizzleILi2ELi4ELi3EEENS4_18smem_ptr_flag_bitsILi8EEENST_INS5_IJNSA_ILi8EEESH_EEENS5_IJSH_SC_EEEEEEEvNS4_8identityES11_S1B_vS1C_EENS_8epilogue10collective6detail29Sm90TmaWarpSpecializedAdapterINS1F_15DefaultEpilogueISJ_SK_SK_NS1E_6thread17LinearCombinationISJ_Li1EffLNS1J_9ScaleType4KindE0ELNS_15FloatRoundStyleE2ESJ_EENS1_15EpilogueDefaultEEEEEvvEEEEvNT_6ParamsE:
[----:B------:R-:W-:Y:S01]  /*0000*/  LDC R1, c[0x0][0x28] ;  /* 0x00000a00ff017b82 */ /* 0x000fe20000000800 */
[----:B------:R-:W0:Y:S01]  /*0010*/  S2R R0, SR_TID.X ;  /* 0x0000000000007919 */ /* 0x000e220000002100 */
[----:B------:R-:W-:Y:S01]  /*0020*/  ELECT P0, URZ, PT ;  /* 0x00000000003f782f */ /* 0x000fe20003800000 */
[----:B------:R-:W-:Y:S01]  /*0030*/  BSSY B0, `(.L_x_0) ;  /* 0x000000f000007945 */ /* 0x000fe20003800000 */
[--C-:B0-----:R-:W-:Y:S02]  /*0040*/  SHF.R.U32.HI R2, RZ, 0x5, R0.reuse ;  /* 0x00000005ff027819 */ /* 0x101fe40000011600 */
[----:B------:R-:W-:-:S03]  /*0050*/  SHF.R.U32.HI R3, RZ, 0x7, R0 ;  /* 0x00000007ff037819 */ /* 0x000fc60000011600 */
[----:B------:R-:W0:Y:S04]  /*0060*/  SHFL.IDX PT, R7, R2, RZ, 0x1f ;  /* 0x00001fff02077589 */ /* 0x000e2800000e0000 */
[----:B------:R-:W1:Y:S01]  /*0070*/  SHFL.IDX PT, R3, R3, RZ, 0x1f ;  /* 0x00001fff03037589 */ /* 0x000e6200000e0000 */
[----:B0-----:R-:W-:-:S13]  /*0080*/  ISETP.NE.OR P0, PT, R7, RZ, !P0 ;  /* 0x000000ff0700720c */ /* 0x001fda0004705670 */
[----:B-1----:R-:W-:Y:S05]  /*0090*/  @P0 BRA `(.L_x_1) ;  /* 0x0000000000200947 */ /* 0x002fea0003800000 */
[----:B------:R-:W-:Y:S02]  /*00a0*/  ULDC.64 UR4, c[0x0][0x198] ;  /* 0x0000660000047ab9 */ /* 0x000fe40000000a00 */
[----:B------:R-:W-:Y:S02]  /*00b0*/  UIADD3 UR6, UP0, UR4, 0xf0, URZ ;  /* 0x000000f004067890 */ /* 0x000fe4000ff1e03f */
[----:B------:R-:W-:Y:S02]  /*00c0*/  UIADD3 UR4, UP1, UR4, 0x1f0, URZ ;  /* 0x000001f004047890 */ /* 0x000fe4000ff3e03f */
[----:B------:R-:W-:Y:S02]  /*00d0*/  UIADD3.X UR7, URZ, UR5, URZ, UP0, !UPT ;  /* 0x000000053f077290 */ /* 0x000fe400087fe43f */
[----:B------:R-:W-:-:S07]  /*00e0*/  UIADD3.X UR5, URZ, UR5, URZ, UP1, !UPT ;  /* 0x000000053f057290 */ /* 0x000fce0008ffe43f */
[----:B------:R0:W-:Y:S02]  /*00f0*/  UTMACCTL.PF [UR6] ;  /* 0x00000000060079b9 */ /* 0x0001e40008040000 */
[----:B------:R0:W-:Y:S02]  /*0100*/  UTMACCTL.PF [UR4] ;  /* 0x00000000040079b9 */ /* 0x0001e40008040000 */
[----:B0-----:R-:W-:Y:S01]  /*0110*/  NOP ;  /* 0x0000000000007918 */ /* 0x001fe20000000000 */
.L_x_1:
[----:B------:R-:W-:Y:S05]  /*0120*/  BSYNC B0 ;  /* 0x0000000000007941 */ /* 0x000fea0003800000 */
.L_x_0:
[----:B------:R-:W0:Y:S02]  /*0130*/  SHFL.IDX PT, R4, R2, RZ, 0x1f ;  /* 0x00001fff02047589 */ /* 0x000e2400000e0000 */
[----:B0-----:R-:W-:-:S13]  /*0140*/  ISETP.NE.AND P0, PT, R4, RZ, PT ;  /* 0x000000ff0400720c */ /* 0x001fda0003f05270 */
[----:B------:R-:W-:Y:S05]  /*0150*/  @P0 BRA `(.L_x_2) ;  /* 0x0000000000580947 */ /* 0x000fea0003800000 */
[----:B------:R-:W0:Y:S01]  /*0160*/  S2UR UR8, SR_CgaCtaId ;  /* 0x00000000000879c3 */ /* 0x000e220000008800 */
[----:B------:R-:W-:Y:S01]  /*0170*/  UMOV UR4, 0x400 ;  /* 0x0000040000047882 */ /* 0x000fe20000000000 */
[----:B------:R-:W-:Y:S01]  /*0180*/  UMOV UR5, 0x1 ;  /* 0x0000000100057882 */ /* 0x000fe20000000000 */
[----:B------:R-:W-:Y:S01]  /*0190*/  UMOV UR6, 0x6 ;  /* 0x0000000600067882 */ /* 0x000fe20000000000 */
[----:B------:R-:W-:Y:S01]  /*01a0*/  ELECT P0, URZ, PT ;  /* 0x00000000003f782f */ /* 0x000fe20003800000 */
[----:B------:R-:W-:-:S04]  /*01b0*/  UIADD3 UR6, -UR6, 0x100000, URZ ;  /* 0x0010000006067890 */ /* 0x000fc8000fffe13f */
[----:B------:R-:W-:Y:S02]  /*01c0*/  USHF.L.U32 UR7, UR6, 0xb, URZ ;  /* 0x0000000b06077899 */ /* 0x000fe4000800063f */
[----:B------:R-:W-:Y:S02]  /*01d0*/  USHF.L.U32 UR6, UR6, 0x1, URZ ;  /* 0x0000000106067899 */ /* 0x000fe4000800063f */
[----:B0-----:R-:W-:Y:S02]  /*01e0*/  ULEA UR8, UR8, UR4, 0x18 ;  /* 0x0000000408087291 */ /* 0x001fe4000f8ec03f */
[----:B------:R-:W-:-:S04]  /*01f0*/  UIADD3 UR4, -UR5, 0x100000, URZ ;  /* 0x0010000005047890 */ /* 0x000fc8000fffe13f */
[----:B------:R-:W-:Y:S02]  /*0200*/  USHF.L.U32 UR5, UR4, 0xb, URZ ;  /* 0x0000000b04057899 */ /* 0x000fe4000800063f */
[----:B------:R-:W-:Y:S01]  /*0210*/  USHF.L.U32 UR4, UR4, 0x1, URZ ;  /* 0x0000000104047899 */ /* 0x000fe2000800063f */
[----:B------:R-:W0:Y:S11]  /*0220*/  FENCE.VIEW.ASYNC.S ;  /* 0x00000000000073c6 */ /* 0x000e360000000000 */
[----:B0-----:R0:W1:Y:S01]  /*0230*/  SYNCS.EXCH.64 URZ, [UR8], UR4 ;  /* 0x00000004083f75b2 */ /* 0x0010620008000100 */
[----:B------:R0:W2:Y:S01]  /*0240*/  SYNCS.EXCH.64 URZ, [UR8+0x20], UR6 ;  /* 0x00002006083f75b2 */ /* 0x0000a20008000100 */
[----:B------:R0:W3:Y:S01]  /*0250*/  SYNCS.EXCH.64 URZ, [UR8+0x8], UR4 ;  /* 0x00000804083f75b2 */ /* 0x0000e20008000100 */
[----:B------:R0:W4:Y:S01]  /*0260*/  SYNCS.EXCH.64 URZ, [UR8+0x28], UR6 ;  /* 0x00002806083f75b2 */ /* 0x0001220008000100 */
[----:B------:R0:W0:Y:S01]  /*0270*/  SYNCS.EXCH.64 URZ, [UR8+0x10], UR4 ;  /* 0x00001004083f75b2 */ /* 0x0000220008000100 */
[----:B------:R0:W0:Y:S01]  /*0280*/  SYNCS.EXCH.64 URZ, [UR8+0x30], UR6 ;  /* 0x00003006083f75b2 */ /* 0x0000220008000100 */
[----:B------:R0:W0:Y:S01]  /*0290*/  SYNCS.EXCH.64 URZ, [UR8+0x18], UR4 ;  /* 0x00001804083f75b2 */ /* 0x0000220008000100 */
[----:B------:R0:W0:Y:S01]  /*02a0*/  SYNCS.EXCH.64 URZ, [UR8+0x38], UR6 ;  /* 0x00003806083f75b2 */ /* 0x0000220008000100 */
[----:B------:R-:W-:Y:S01]  /*02b0*/  NOP ;  /* 0x0000000000007918 */ /* 0x000fe20000000000 */
.L_x_2:
[----:B------:R-:W-:Y:S01]  /*02c0*/  SHF.R.S32.HI R5, RZ, 0x1f, R0 ;  /* 0x0000001fff057819 */ /* 0x000fe20000011400 */
[----:B------:R-:W5:Y:S01]  /*02d0*/  SHFL.IDX PT, R2, R2, RZ, 0x1f ;  /* 0x00001fff02027589 */ /* 0x000f6200000e0000 */
[----:B0-----:R-:W0:Y:S01]  /*02e0*/  S2UR UR8, SR_CTAID.X ;  /* 0x00000000000879c3 */ /* 0x001e220000002500 */
[----:B------:R-:W-:Y:S02]  /*02f0*/  ELECT P0, URZ, PT ;  /* 0x00000000003f782f */ /* 0x000fe40003800000 */
[----:B------:R-:W-:Y:S01]  /*0300*/  LEA.HI R5, R5, R0, RZ, 0x7 ;  /* 0x0000000005057211 */ /* 0x000fe200078f38ff */
[----:B------:R-:W1:Y:S01]  /*0310*/  S2R R8, SR_CTAID.Y ;  /* 0x0000000000087919 */ /* 0x000e620000002600 */
[----:B------:R-:W-:Y:S01]  /*0320*/  SHF.R.S32.HI R11, RZ, 0x1f, R4 ;  /* 0x0000001fff0b7819 */ /* 0x000fe20000011404 */
[----:B------:R-:W-:Y:S01]  /*0330*/  ULDC UR4, c[0x0][0x150] ;  /* 0x0000540000047ab9 */ /* 0x000fe20000000800 */
[----:B------:R-:W-:Y:S01]  /*0340*/  LOP3.LUT R5, R5, 0xffffff80, RZ, 0xc0, !PT ;  /* 0xffffff8005057812 */ /* 0x000fe200078ec0ff */
[----:B------:R-:W-:Y:S01]  /*0350*/  VIADD R16, R3, 0xffffffff ;  /* 0xffffffff03107836 */ /* 0x000fe20000000000 */
[----:B------:R-:W-:Y:S01]  /*0360*/  LEA.HI R11, R11, R4, RZ, 0x2 ;  /* 0x000000040b0b7211 */ /* 0x000fe200078f10ff */
[----:B------:R-:W2:Y:S01]  /*0370*/  LDC R12, c[0x0][0x144] ;  /* 0x00005100ff0c7b82 */ /* 0x000ea20000000800 */
[----:B------:R-:W-:Y:S01]  /*0380*/  NOP ;  /* 0x0000000000007918 */ /* 0x000fe20000000000 */
[----:B------:R-:W-:Y:S01]  /*0390*/  IMAD.IADD R6, R0, 0x1, -R5 ;  /* 0x0000000100067824 */ /* 0x000fe200078e0a05 */
[----:B------:R-:W-:Y:S01]  /*03a0*/  LOP3.LUT R11, R11, 0x3ffffffc, RZ, 0xc0, !PT ;  /* 0x3ffffffc0b0b7812 */ /* 0x000fe200078ec0ff */
[----:B------:R-:W-:Y:S01]  /*03b0*/  NOP ;  /* 0x0000000000007918 */ /* 0x000fe20000000000 */
[----:B------:R-:W-:-:S02]  /*03c0*/  ISETP.NE.AND P4, PT, R3, RZ, PT ;  /* 0x000000ff0300720c */ /* 0x000fc40003f85270 */
[----:B------:R-:W-:Y:S01]  /*03d0*/  SHF.R.S32.HI R5, RZ, 0x1f, R6 ;  /* 0x0000001fff057819 */ /* 0x000fe20000011406 */
[----:B------:R-:W-:Y:S01]  /*03e0*/  IMAD.IADD R4, R4, 0x1, -R11 ;  /* 0x0000000104047824 */ /* 0x000fe200078e0a0b */
[----:B------:R-:W3:Y:S01]  /*03f0*/  LDC R14, c[0x0][0x140] ;  /* 0x00005000ff0e7b82 */ /* 0x000ee20000000800 */
[----:B------:R-:W-:Y:S02]  /*0400*/  ISETP.GE.U32.AND P6, PT, R16, 0x2, PT ;  /* 0x000000021000780c */ /* 0x000fe40003fc6070 */
[----:B------:R-:W-:Y:S02]  /*0410*/  LEA.HI R5, R5, R6, RZ, 0x3 ;  /* 0x0000000605057211 */ /* 0x000fe400078f18ff */
[----:B-----5:R-:W-:Y:S02]  /*0420*/  ISETP.NE.OR P0, PT, R2, RZ, !P0 ;  /* 0x000000ff0200720c */ /* 0x020fe40004705670 */
[--C-:B------:R-:W-:Y:S01]  /*0430*/  SHF.R.S32.HI R2, RZ, 0x3, R5.reuse ;  /* 0x00000003ff027819 */ /* 0x100fe20000011405 */
[----:B------:R-:W5:Y:S01]  /*0440*/  LDC R13, c[0x0][0x148] ;  /* 0x00005200ff0d7b82 */ /* 0x000f620000000800 */
[----:B------:R-:W-:-:S02]  /*0450*/  SHF.R.S32.HI R5, RZ, 0x1f, R5 ;  /* 0x0000001fff057819 */ /* 0x000fc40000011405 */
[----:B0-----:R-:W-:Y:S02]  /*0460*/  I2FP.F32.U32 R10, UR8 ;  /* 0x00000008000a7c45 */ /* 0x001fe40008201000 */
[----:B------:R-:W-:-:S03]  /*0470*/  LEA.HI R5, R5, R2, RZ, 0x2 ;  /* 0x0000000205057211 */ /* 0x000fc600078f10ff */
[----:B------:R-:W-:Y:S01]  /*0480*/  FMUL R10, R10, UR4 ;  /* 0x000000040a0a7c20 */ /* 0x000fe20008400000 */
[----:B------:R-:W-:Y:S01]  /*0490*/  LOP3.LUT R5, R5, 0xfffffffc, RZ, 0xc0, !PT ;  /* 0xfffffffc05057812 */ /* 0x000fe200078ec0ff */
[----:B------:R-:W-:Y:S01]  /*04a0*/  VOTEU.ALL UP0, P0 ;  /* 0x00000000003f7886 */ /* 0x000fe20000000000 */
[----:B-1----:R-:W-:Y:S01]  /*04b0*/  I2FP.F32.U32 R11, R8 ;  /* 0x00000008000b7245 */ /* 0x002fe20000201000 */
[----:B------:R-:W-:Y:S01]  /*04c0*/  ULDC UR4, c[0x0][0x154] ;  /* 0x0000550000047ab9 */ /* 0x000fe20000000800 */
[----:B------:R-:W-:Y:S01]  /*04d0*/  VOTEU.ALL UP1, P0 ;  /* 0x00000000003f7886 */ /* 0x000fe20000020000 */
[----:B------:R-:W0:Y:S01]  /*04e0*/  F2I.U32.TRUNC.NTZ R10, R10 ;  /* 0x0000000a000a7305 */ /* 0x000e22000020f000 */
[----:B------:R-:W-:Y:S01]  /*04f0*/  IMAD.IADD R5, R2, 0x1, -R5 ;  /* 0x0000000102057824 */ /* 0x000fe200078e0a05 */
[----:B------:R-:W1:Y:S01]  /*0500*/  @!UP0 S2UR UR7, SR_CgaCtaId ;  /* 0x00000000000789c3 */ /* 0x000e620000008800 */
[----:B------:R-:W-:Y:S01]  /*0510*/  @!UP0 UMOV UR6, 0x400 ;  /* 0x0000040000068882 */ /* 0x000fe20000000000 */
[----:B---3--:R-:W-:Y:S01]  /*0520*/  ISETP.EQ.U32.AND P2, PT, R14, 0x1, PT ;  /* 0x000000010e00780c */ /* 0x008fe20003f42070 */
[----:B------:R-:W-:-:S05]  /*0530*/  IMAD R5, R4, 0x4, R5 ;  /* 0x0000000404057824 */ /* 0x000fca00078e0205 */
[----:B------:R-:W-:-:S04]  /*0540*/  LEA.HI R2, R5, R5, RZ, 0x1 ;  /* 0x0000000505027211 */ /* 0x000fc800078f08ff */
[----:B------:R-:W-:Y:S01]  /*0550*/  LOP3.LUT R4, R2, 0xfffffffe, RZ, 0xc0, !PT ;  /* 0xfffffffe02047812 */ /* 0x000fe200078ec0ff */
[----:B0-----:R-:W-:Y:S02]  /*0560*/  IMAD.MOV R15, RZ, RZ, -R10 ;  /* 0x000000ffff0f7224 */ /* 0x001fe400078e0a0a */
[----:B------:R-:W-:Y:S01]  /*0570*/  FMUL R10, R11, UR4 ;  /* 0x000000040b0a7c20 */ /* 0x000fe20008400000 */
[----:B------:R-:W-:Y:S01]  /*0580*/  SHF.R.S32.HI R2, RZ, 0x1f, R7 ;  /* 0x0000001fff027819 */ /* 0x000fe20000011407 */
[----:B------:R-:W-:Y:S01]  /*0590*/  UMOV UR4, 0x20 ;  /* 0x0000002000047882 */ /* 0x000fe20000000000 */
[----:B--2---:R-:W-:Y:S01]  /*05a0*/  IMAD R12, R12, R15, UR8 ;  /* 0x000000080c0c7e24 */ /* 0x004fe2000f8e020f */
[----:B------:R-:W-:-:S04]  /*05b0*/  @!UP0 UIADD3 UR4, -UR4, 0x100000, URZ ;  /* 0x0010000004048890 */ /* 0x000fc8000fffe13f */
[----:B------:R-:W-:Y:S02]  /*05c0*/  @!UP0 USHF.L.U32 UR5, UR4, 0xb, URZ ;  /* 0x0000000b04058899 */ /* 0x000fe4000800063f */
[----:B------:R-:W-:Y:S01]  /*05d0*/  @!UP0 USHF.L.U32 UR4, UR4, 0x1, URZ ;  /* 0x0000000104048899 */ /* 0x000fe2000800063f */
[C---:B------:R-:W-:Y:S01]  /*05e0*/  IMAD.IADD R11, R5.reuse, 0x1, -R4 ;  /* 0x00000001050b7824 */ /* 0x040fe200078e0a04 */
[----:B------:R-:W0:Y:S01]  /*05f0*/  F2I.U32.TRUNC.NTZ R10, R10 ;  /* 0x0000000a000a7305 */ /* 0x000e22000020f000 */
[----:B------:R-:W-:Y:S01]  /*0600*/  LEA.HI R2, R2, R7, RZ, 0x2 ;  /* 0x0000000702027211 */ /* 0x000fe200078f10ff */
[----:B------:R-:W-:Y:S02]  /*0610*/  IMAD.SHL.U32 R4, R5, 0x4, RZ ;  /* 0x0000000405047824 */ /* 0x000fe400078e00ff */
[----:B------:R-:W-:Y:S01]  /*0620*/  ISETP.NE.AND P3, PT, R11, R12, PT ;  /* 0x0000000c0b00720c */ /* 0x000fe20003f65270 */
[----:B-1----:R-:W-:Y:S01]  /*0630*/  @!UP0 ULEA UR6, UR7, UR6, 0x18 ;  /* 0x0000000607068291 */ /* 0x002fe2000f8ec03f */
[----:B------:R-:W-:Y:S01]  /*0640*/  LOP3.LUT R2, R2, 0xfffffffc, RZ, 0xc0, !PT ;  /* 0xfffffffc02027812 */ /* 0x000fe200078ec0ff */
[----:B------:R-:W-:Y:S01]  /*0650*/  VOTEU.ALL UP0, P0 ;  /* 0x00000000003f7886 */ /* 0x000fe20000000000 */
[----:B------:R-:W-:-:S02]  /*0660*/  LOP3.LUT R5, R5, 0xc, R4, 0x78, !PT ;  /* 0x0000000c05057812 */ /* 0x000fc400078e7804 */
[----:B------:R-:W-:Y:S01]  /*0670*/  LOP3.LUT P0, RZ, R6, 0x7, RZ, 0xc0, !PT ;  /* 0x0000000706ff7812 */ /* 0x000fe2000780c0ff */
[----:B------:R-:W-:Y:S02]  /*0680*/  IMAD.IADD R7, R7, 0x1, -R2 ;  /* 0x0000000107077824 */ /* 0x000fe400078e0a02 */
[----:B------:R-:W-:Y:S01]  /*0690*/  IMAD.MOV.U32 R6, RZ, RZ, 0x1 ;  /* 0x00000001ff067424 */ /* 0x000fe200078e00ff */
[----:B------:R-:W-:Y:S01]  /*06a0*/  ISETP.LT.U32.AND P0, PT, R5, 0x4, !P0 ;  /* 0x000000040500780c */ /* 0x000fe20004701070 */
[----:B0-----:R-:W-:Y:S01]  /*06b0*/  IMAD.MOV R20, RZ, RZ, -R10 ;  /* 0x000000ffff147224 */ /* 0x001fe200078e0a0a */
[----:B------:R-:W-:Y:S01]  /*06c0*/  ISETP.NE.AND P1, PT, R7, 0x3, PT ;  /* 0x000000030700780c */ /* 0x000fe20003f25270 */
[----:B------:R-:W0:Y:S02]  /*06d0*/  FENCE.VIEW.ASYNC.S ;  /* 0x00000000000073c6 */ /* 0x000e240000000000 */
[----:B0-----:R0:W1:Y:S01]  /*06e0*/  @!UP0 SYNCS.EXCH.64 URZ, [UR6+0x50], UR4 ;  /* 0x00005004063f85b2 */ /* 0x0010620008000100 */
[----:B------:R-:W-:Y:S01]  /*06f0*/  @P3 LEA.HI R2, R5, R5, RZ, 0x1 ;  /* 0x0000000505023211 */ /* 0x000fe200078f08ff */
[----:B-----5:R-:W-:Y:S01]  /*0700*/  IMAD R11, R13, R20, R8 ;  /* 0x000000140d0b7224 */ /* 0x020fe200078e0208 */
[----:B------:R-:W-:-:S02]  /*0710*/  ISETP.EQ.OR P1, PT, R7, RZ, !P1 ;  /* 0x000000ff0700720c */ /* 0x000fc40004f22670 */
[----:B------:R-:W-:Y:S02]  /*0720*/  @P3 SHF.R.S32.HI R2, RZ, 0x1, R2 ;  /* 0x00000001ff023819 */ /* 0x000fe40000011402 */
[----:B------:R-:W-:Y:S02]  /*0730*/  ISETP.EQ.AND P1, PT, R3, RZ, P1 ;  /* 0x000000ff0300720c */ /* 0x000fe40000f22270 */
[----:B------:R-:W-:Y:S02]  /*0740*/  @P3 ISETP.NE.AND P5, PT, R2, R11, PT ;  /* 0x0000000b0200320c */ /* 0x000fe40003fa5270 */
[----:B------:R-:W-:Y:S02]  /*0750*/  SEL R3, RZ, 0x1, !P0 ;  /* 0x00000001ff037807 */ /* 0x000fe40004000000 */
[----:B------:R-:W-:Y:S02]  /*0760*/  @P3 SEL R6, RZ, 0x1, P5 ;  /* 0x00000001ff063807 */ /* 0x000fe40002800000 */
[----:B------:R-:W-:Y:S01]  /*0770*/  SEL R4, RZ, 0x1, !P1 ;  /* 0x00000001ff047807 */ /* 0x000fe20004800000 */
[----:B------:R0:W2:Y:S01]  /*0780*/  @!UP1 SYNCS.EXCH.64 URZ, [UR6+0x58], UR4 ;  /* 0x00005804063f95b2 */ /* 0x0000a20008000100 */
[----:B------:R-:W-:Y:S01]  /*0790*/  LOP3.LUT R6, R6, R3, RZ, 0xc0, !PT ;  /* 0x0000000306067212 */ /* 0x000fe200078ec0ff */
[----:B------:R-:W-:Y:S01]  /*07a0*/  NOP ;  /* 0x0000000000007918 */ /* 0x000fe20000000000 */
[----:B------:R-:W-:Y:S01]  /*07b0*/  SEL R4, R4, 0x2, P6 ;  /* 0x0000000204047807 */ /* 0x000fe20003000000 */
[----:B------:R-:W-:Y:S06]  /*07c0*/  @!P2 BRA `(.L_x_3) ;  /* 0x000000000008a947 */ /* 0x000fec0003800000 */
[----:B-12-4-:R-:W-:Y:S01]  /*07d0*/  UCGABAR_ARV ;  /* 0x00000000000079c7 */ /* 0x016fe20008000000 */
[----:B------:R-:W-:Y:S05]  /*07e0*/  BRA `(.L_x_4) ;  /* 0x0000000000047947 */ /* 0x000fea0003800000 */
.L_x_3:
[----:B-12-4-:R-:W-:Y:S01]  /*07f0*/  NOP ;  /* 0x0000000000007918 */ /* 0x016fe20000000000 */
.L_x_4:
[----:B------:R-:W1:Y:S01]  /*0800*/  LDC R2, c[0x0][0x65c] ;  /* 0x00019700ff027b82 */ /* 0x000e620000000800 */
[----:B------:R-:W-:Y:S01]  /*0810*/  IMAD.MOV.U32 R3, RZ, RZ, RZ ;  /* 0x000000ffff037224 */ /* 0x000fe200078e00ff */
[----:B-1----:R-:W-:Y:S01]  /*0820*/  ISETP.NE.AND P3, PT, R2, 0x1, PT ;  /* 0x000000010200780c */ /* 0x002fe20003f65270 */
[----:B------:R-:W-:-:S12]  /*0830*/  IMAD.U32 R2, RZ, RZ, UR8 ;  /* 0x00000008ff027e24 */ /* 0x000fd8000f8e00ff */
[----:B------:R-:W1:Y:S01]  /*0840*/  @P3 LDC R15, c[0x0][0x10] ;  /* 0x00000400ff0f3b82 */ /* 0x000e620000000800 */
[----:B------:R-:W-:Y:S02]  /*0850*/  @P3 IMAD.MOV.U32 R9, RZ, RZ, RZ ;  /* 0x000000ffff093224 */ /* 0x000fe400078e00ff */
[----:B------:R-:W-:-:S05]  /*0860*/  @P3 IMAD.MOV.U32 R17, RZ, RZ, RZ ;  /* 0x000000ffff113224 */ /* 0x000fca00078e00ff */
[----:B------:R-:W2:Y:S01]  /*0870*/  @!P3 LDC R11, c[0x0][0xc] ;  /* 0x00000300ff0bbb82 */ /* 0x000ea20000000800 */
[----:B-1----:R-:W-:-:S04]  /*0880*/  @P3 IMAD.WIDE.U32 R14, R15, UR8, R8 ;  /* 0x000000080f0e3c25 */ /* 0x002fc8000f8e0008 */
[----:B--2---:R-:W-:-:S04]  /*0890*/  @!P3 IMAD.WIDE.U32 R10, R8, R11, R2 ;  /* 0x0000000b080ab225 */ /* 0x004fc800078e0002 */
[----:B------:R-:W-:Y:S02]  /*08a0*/  @P3 IMAD.MOV.U32 R2, RZ, RZ, R14 ;  /* 0x000000ffff023224 */ /* 0x000fe400078e000e */
[----:B------:R-:W-:Y:S02]  /*08b0*/  @P3 IMAD.IADD R3, R15, 0x1, R17 ;  /* 0x000000010f033824 */ /* 0x000fe400078e0211 */
[----:B------:R-:W-:Y:S02]  /*08c0*/  @!P3 IMAD.MOV.U32 R2, RZ, RZ, R10 ;  /* 0x000000ffff02b224 */ /* 0x000fe400078e000a */
[----:B------:R-:W-:Y:S01]  /*08d0*/  @!P3 IMAD.MOV.U32 R3, RZ, RZ, R11 ;  /* 0x000000ffff03b224 */ /* 0x000fe200078e000b */
[----:B------:R-:W-:Y:S06]  /*08e0*/  @!P2 BRA `(.L_x_5) ;  /* 0x00000000000ca947 */ /* 0x000fec0003800000 */
[----:B------:R-:W-:Y:S01]  /*08f0*/  UCGABAR_WAIT ;  /* 0x0000000000007dc7 */ /* 0x000fe20008000000 */
[----:B------:R-:W-:Y:S01]  /*0900*/  CCTL.IVALL ;  /* 0x00000000ff00798f */ /* 0x000fe20002000000 */
[----:B------:R-:W-:Y:S05]  /*0910*/  BRA `(.L_x_6) ;  /* 0x0000000000047947 */ /* 0x000fea0003800000 */
.L_x_5:
[----:B------:R-:W-:Y:S06]  /*0920*/  BAR.SYNC.DEFER_BLOCKING 0x0 ;  /* 0x0000000000007b1d */ /* 0x000fec0000010000 */
.L_x_6:
[----:B------:R-:W-:Y:S05]  /*0930*/  @!P4 BRA `(.L_x_7) ;  /* 0x0000007400e8c947 */ /* 0x000fea0003800000 */
[----:B------:R-:W-:-:S13]  /*0940*/  ISETP.GT.U32.AND P0, PT, R16, 0x1, PT ;  /* 0x000000011000780c */ /* 0x000fda0003f04070 */
[----:B0-----:R-:W-:Y:S05]  /*0950*/  @P0 EXIT ;  /* 0x000000000000094d */ /* 0x001fea0003800000 */
[----:B------:R-:W-:Y:S01]  /*0960*/  ULDC.64 UR4, c[0x0][0x650] ;  /* 0x0001940000047ab9 */ /* 0x000fe20000000a00 */
[----:B------:R-:W-:Y:S01]  /*0970*/  PRMT R14, RZ, 0x7610, R14 ;  /* 0x00007610ff0e7816 */ /* 0x000fe2000000000e */
[----:B------:R-:W-:Y:S01]  /*0980*/  IMAD.MOV.U32 R11, RZ, RZ, -0x1 ;  /* 0xffffffffff0b7424 */ /* 0x000fe200078e00ff */
[----:B------:R-:W-:Y:S01]  /*0990*/  ISETP.GE.U32.AND P0, PT, R2, UR4, PT ;  /* 0x0000000402007c0c */ /* 0x000fe2000bf06070 */
[----:B------:R-:W-:Y:S02]  /*09a0*/  IMAD.MOV.U32 R10, RZ, RZ, -0x1 ;  /* 0xffffffffff0a7424 */ /* 0x000fe400078e00ff */
[----:B------:R-:W-:Y:S01]  /*09b0*/  IMAD.MOV.U32 R7, RZ, RZ, -0x1 ;  /* 0xffffffffff077424 */ /* 0x000fe200078e00ff */
[----:B------:R-:W-:-:S13]  /*09c0*/  ISETP.GE.U32.AND.EX P0, PT, R3, UR5, PT, P0 ;  /* 0x0000000503007c0c */ /* 0x000fda000bf06100 */
[----:B------:R-:W-:Y:S05]  /*09d0*/  @P0 BRA `(.L_x_8) ;  /* 0x0000000400280947 */ /* 0x000fea0003800000 */
[----:B------:R-:W0:Y:S01]  /*09e0*/  LDC.64 R22, c[0x0][0x628] ;  /* 0x00018a00ff167b82 */ /* 0x000e220000000a00 */
[----:B------:R-:W-:Y:S02]  /*09f0*/  IMAD.MOV.U32 R10, RZ, RZ, R2 ;  /* 0x000000ffff0a7224 */ /* 0x000fe400078e0002 */
[----:B------:R-:W-:-:S05]  /*0a00*/  IMAD.MOV.U32 R11, RZ, RZ, R3 ;  /* 0x000000ffff0b7224 */ /* 0x000fca00078e0003 */
[----:B------:R-:W1:Y:S08]  /*0a10*/  LDC R18, c[0x0][0x630] ;  /* 0x00018c00ff127b82 */ /* 0x000e700000000800 */
[----:B------:R-:W2:Y:S01]  /*0a20*/  LDC.64 R24, c[0x0][0x620] ;  /* 0x00018800ff187b82 */ /* 0x000ea20000000a00 */
[----:B0-----:R-:W-:-:S04]  /*0a30*/  ISETP.NE.U32.AND P0, PT, R22, RZ, PT ;  /* 0x000000ff1600720c */ /* 0x001fc80003f05070 */
[----:B------:R-:W-:-:S13]  /*0a40*/  ISETP.NE.AND.EX P0, PT, R23, RZ, PT, P0 ;  /* 0x000000ff1700720c */ /* 0x000fda0003f05300 */
[----:B-12---:R-:W-:Y:S05]  /*0a50*/  @!P0 BRA `(.L_x_9) ;  /* 0x0000000000288947 */ /* 0x006fea0003800000 */
[----:B------:R-:W0:Y:S02]  /*0a60*/  LDC R7, c[0x0][0x634] ;  /* 0x00018d00ff077b82 */ /* 0x000e240000000800 */
[----:B0-----:R-:W-:-:S05]  /*0a70*/  IADD3 R7, P0, R2, R7, RZ ;  /* 0x0000000702077210 */ /* 0x001fca0007f1e0ff */
[----:B------:R-:W-:-:S04]  /*0a80*/  IMAD.X R19, RZ, RZ, R3, P0 ;  /* 0x000000ffff137224 */ /* 0x000fc800000e0603 */
[----:B------:R-:W-:-:S04]  /*0a90*/  IMAD.WIDE.U32 R10, R19, R22, RZ ;  /* 0x00000016130a7225 */ /* 0x000fc800078e00ff */
[----:B------:R-:W-:-:S04]  /*0aa0*/  IMAD.WIDE.U32 R14, P0, R7, R23, R10 ;  /* 0x00000017070e7225 */ /* 0x000fc8000780000a */
[----:B------:R-:W-:-:S04]  /*0ab0*/  IMAD.WIDE.U32 R10, R7, R22, RZ ;  /* 0x00000016070a7225 */ /* 0x000fc800078e00ff */
[----:B------:R-:W-:Y:S01]  /*0ac0*/  IMAD.X R17, RZ, RZ, RZ, P0 ;  /* 0x000000ffff117224 */ /* 0x000fe200000e06ff */
[----:B------:R-:W-:Y:S01]  /*0ad0*/  IADD3 RZ, P0, R11, R14, RZ ;  /* 0x0000000e0bff7210 */ /* 0x000fe20007f1e0ff */
[----:B------:R-:W-:-:S04]  /*0ae0*/  IMAD.MOV.U32 R16, RZ, RZ, R15 ;  /* 0x000000ffff107224 */ /* 0x000fc800078e000f */
[----:B------:R-:W-:-:S08]  /*0af0*/  IMAD.WIDE.U32.X R10, R19, R23, R16, P0 ;  /* 0x00000017130a7225 */ /* 0x000fd000000e0410 */
.L_x_9:
[----:B------:R-:W0:Y:S01]  /*0b00*/  LDC.64 R26, c[0x0][0x640] ;  /* 0x00019000ff1a7b82 */ /* 0x000e220000000a00 */
[--C-:B------:R-:W-:Y:S01]  /*0b10*/  SHF.R.U64 R28, R10, R18, R11.reuse ;  /* 0x000000120a1c7219 */ /* 0x100fe2000000120b */
[----:B------:R-:W-:Y:S01]  /*0b20*/  IMAD R29, R13, R20, R8 ;  /* 0x000000140d1d7224 */ /* 0x000fe200078e0208 */
[----:B------:R-:W-:Y:S01]  /*0b30*/  SHF.R.U32.HI R7, RZ, R18, R11 ;  /* 0x00000012ff077219 */ /* 0x000fe2000001160b */
[----:B------:R-:W-:Y:S01]  /*0b40*/  IMAD.MOV.U32 R23, RZ, RZ, 0x1 ;  /* 0x00000001ff177424 */ /* 0x000fe200078e00ff */
[----:B------:R-:W-:-:S03]  /*0b50*/  IADD3 R9, P0, RZ, -R28, RZ ;  /* 0x8000001cff097210 */ /* 0x000fc60007f1e0ff */
[----:B------:R-:W1:Y:S02]  /*0b60*/  LDC R16, c[0x0][0x618] ;  /* 0x00018600ff107b82 */ /* 0x000e640000000800 */
[----:B------:R-:W-:Y:S02]  /*0b70*/  IMAD.X R7, RZ, RZ, ~R7, P0 ;  /* 0x000000ffff077224 */ /* 0x000fe400000e0e07 */
[----:B------:R-:W-:-:S04]  /*0b80*/  IMAD.WIDE.U32 R10, R9, R24, R2 ;  /* 0x00000018090a7225 */ /* 0x000fc800078e0002 */
[----:B------:R-:W2:Y:S01]  /*0b90*/  LDC R15, c[0x0][0x608] ;  /* 0x00018200ff0f7b82 */ /* 0x000ea20000000800 */
[----:B------:R-:W-:-:S04]  /*0ba0*/  IMAD R14, R7, R24, RZ ;  /* 0x00000018070e7224 */ /* 0x000fc800078e02ff */
[----:B------:R-:W-:-:S03]  /*0bb0*/  IMAD R7, R9, R25, R14 ;  /* 0x0000001909077224 */ /* 0x000fc600078e020e */
[----:B------:R-:W3:Y:S01]  /*0bc0*/  LDC R22, c[0x0][0x658] ;  /* 0x00019600ff167b82 */ /* 0x000ee20000000800 */
[----:B------:R-:W-:Y:S01]  /*0bd0*/  IMAD.IADD R7, R11, 0x1, R7 ;  /* 0x000000010b077824 */ /* 0x000fe200078e0207 */
[----:B0-----:R-:W-:-:S04]  /*0be0*/  ISETP.NE.U32.AND P0, PT, R26, RZ, PT ;  /* 0x000000ff1a00720c */ /* 0x001fc80003f05070 */
[----:B------:R-:W-:Y:S02]  /*0bf0*/  ISETP.NE.AND.EX P0, PT, R27, RZ, PT, P0 ;  /* 0x000000ff1b00720c */ /* 0x000fe40003f05300 */
[----:B------:R-:W0:Y:S01]  /*0c00*/  LDC R18, c[0x0][0x600] ;  /* 0x00018000ff127b82 */ /* 0x000e220000000800 */
[-CC-:B-1----:R-:W-:Y:S02]  /*0c10*/  SHF.R.U64 R19, R10, R16.reuse, R7.reuse ;  /* 0x000000100a137219 */ /* 0x182fe40000001207 */
[----:B------:R-:W-:Y:S01]  /*0c20*/  SHF.R.U32.HI R10, RZ, R16, R7 ;  /* 0x00000010ff0a7219 */ /* 0x000fe20000011607 */
[----:B------:R-:W-:-:S04]  /*0c30*/  IMAD.MOV.U32 R7, RZ, RZ, -0x1 ;  /* 0xffffffffff077424 */ /* 0x000fc800078e00ff */
[----:B------:R-:W1:Y:S01]  /*0c40*/  LDC R21, c[0x0][0x648] ;  /* 0x00019200ff157b82 */ /* 0x000e620000000800 */
[-CC-:B--2---:R-:W-:Y:S02]  /*0c50*/  SHF.R.U64 R16, R19, R15.reuse, R10.reuse ;  /* 0x0000000f13107219 */ /* 0x184fe4000000120a */
[----:B------:R-:W-:-:S05]  /*0c60*/  SHF.R.U32.HI R9, RZ, R15, R10 ;  /* 0x0000000fff097219 */ /* 0x000fca000001160a */
[----:B------:R-:W2:Y:S01]  /*0c70*/  LDC R24, c[0x0][0x638] ;  /* 0x00018e00ff187b82 */ /* 0x000ea20000000800 */
[-CC-:B---3--:R-:W-:Y:S02]  /*0c80*/  SHF.R.U64 R20, R16, R22.reuse, R9.reuse ;  /* 0x0000001610147219 */ /* 0x188fe40000001209 */
[-C--:B------:R-:W-:Y:S02]  /*0c90*/  SHF.L.U32 R7, R7, R22.reuse, RZ ;  /* 0x0000001607077219 */ /* 0x080fe400000006ff */
[----:B------:R-:W-:Y:S01]  /*0ca0*/  SHF.R.U32.HI R9, RZ, R22, R9 ;  /* 0x00000016ff097219 */ /* 0x000fe20000011609 */
[----:B------:R-:W-:Y:S01]  /*0cb0*/  IMAD.MOV.U32 R8, RZ, RZ, R20 ;  /* 0x000000ffff087224 */ /* 0x000fe200078e0014 */
[----:B------:R-:W-:Y:S01]  /*0cc0*/  LOP3.LUT R13, RZ, R7, RZ, 0x33, !PT ;  /* 0x00000007ff0d7212 */ /* 0x000fe200078e33ff */
[----:B------:R-:W3:Y:S01]  /*0cd0*/  LDC R25, c[0x0][0x610] ;  /* 0x00018400ff197b82 */ /* 0x000ee20000000800 */
[----:B------:R-:W-:Y:S05]  /*0ce0*/  @!P0 BRA `(.L_x_10) ;  /* 0x0000000000288947 */ /* 0x000fea0003800000 */
[----:B------:R-:W4:Y:S02]  /*0cf0*/  LDC R7, c[0x0][0x64c] ;  /* 0x00019300ff077b82 */ /* 0x000f240000000800 */
[----:B----4-:R-:W-:-:S05]  /*0d00*/  IADD3 R7, P0, R20, R7, RZ ;  /* 0x0000000714077210 */ /* 0x010fca0007f1e0ff */
        /* <DEDUP_REMOVED lines=8> */
.L_x_10:
[----:B-1----:R-:W-:Y:S01]  /*0d90*/  SHF.R.U64 R9, R8, R21, R9 ;  /* 0x0000001508097219 */ /* 0x002fe20000001209 */
[----:B0-----:R-:W-:Y:S01]  /*0da0*/  VIADD R10, R18, 0xffffffff ;  /* 0xffffffff120a7836 */ /* 0x001fe20000000000 */
[----:B------:R-:W-:Y:S01]  /*0db0*/  SHF.L.U32 R7, R23, R22, RZ ;  /* 0x0000001617077219 */ /* 0x000fe200000006ff */
[----:B------:R-:W-:Y:S01]  /*0dc0*/  IMAD.MOV.U32 R14, RZ, RZ, 0x1 ;  /* 0x00000001ff0e7424 */ /* 0x000fe200078e00ff */
[----:B------:R-:W-:Y:S01]  /*0dd0*/  LOP3.LUT R8, R16, R13, RZ, 0xc0, !PT ;  /* 0x0000000d10087212 */ /* 0x000fe200078ec0ff */
[----:B------:R-:W-:Y:S01]  /*0de0*/  IMAD.MOV R11, RZ, RZ, -R9 ;  /* 0x000000ffff0b7224 */ /* 0x000fe200078e0a09 */
[----:B------:R-:W-:Y:S02]  /*0df0*/  SEL R12, R12, R29, !P3 ;  /* 0x0000001d0c0c7207 */ /* 0x000fe40005800000 */
[----:B------:R-:W-:Y:S01]  /*0e00*/  LOP3.LUT R10, R19, R10, RZ, 0xc0, !PT ;  /* 0x0000000a130a7212 */ /* 0x000fe200078ec0ff */
[----:B------:R-:W-:Y:S02]  /*0e10*/  IMAD R9, R7, R9, R8 ;  /* 0x0000000907097224 */ /* 0x000fe400078e0208 */
[----:B--2---:R-:W-:-:S02]  /*0e20*/  IMAD R7, R11, R24, R20 ;  /* 0x000000180b077224 */ /* 0x004fc400078e0214 */
[----:B---3--:R-:W-:Y:S02]  /*0e30*/  IMAD R12, R9, R25, R12 ;  /* 0x00000019090c7224 */ /* 0x008fe400078e020c */
[----:B------:R-:W-:-:S05]  /*0e40*/  IMAD R7, R7, R18, R10 ;  /* 0x0000001207077224 */ /* 0x000fca00078e020a */
[----:B------:R-:W-:Y:S02]  /*0e50*/  SEL R10, R7, R12, !P3 ;  /* 0x0000000c070a7207 */ /* 0x000fe40005800000 */
[----:B------:R-:W-:Y:S01]  /*0e60*/  SEL R11, R12, R7, !P3 ;  /* 0x000000070c0b7207 */ /* 0x000fe20005800000 */
[----:B------:R-:W-:-:S07]  /*0e70*/  IMAD.MOV.U32 R7, RZ, RZ, R28 ;  /* 0x000000ffff077224 */ /* 0x000fce00078e001c */
.L_x_8:
[----:B------:R-:W-:-:S08]  /*0e80*/  NOP ;  /* 0x0000000000007918 */ /* 0x000fd00000000000 */
[----:B------:R-:W0:Y:S02]  /*0e90*/  USETMAXREG.TRY_ALLOC.CTAPOOL UP0, 0xe8 ;  /* 0x000000e8000079c8 */ /* 0x000e240008000600 */
[----:B0-----:R-:W-:-:S13]  /*0ea0*/  PLOP3.LUT P0, PT, PT, PT, UP0, 0x80, 0x0 ;  /* 0x000000000000781c */ /* 0x001fda0003f0f008 */
[----:B------:R-:W-:Y:S05]  /*0eb0*/  @!P0 BRA `(.L_x_8) ;  /* 0xfffffffc00f08947 */ /* 0x000fea000383ffff */
[----:B------:R-:W-:Y:S01]  /*0ec0*/  ULDC.64 UR4, c[0x0][0x598] ;  /* 0x0001660000047ab9 */ /* 0x000fe20000000a00 */
[----:B------:R-:W-:Y:S01]  /*0ed0*/  ULDC.64 UR16, c[0x0][0x208] ;  /* 0x0000820000107ab9 */ /* 0x000fe20000000a00 */
[----:B------:R-:W-:-:S04]  /*0ee0*/  ISETP.NE.U32.AND P0, PT, RZ, UR4, PT ;  /* 0x00000004ff007c0c */ /* 0x000fc8000bf05070 */
[----:B------:R-:W-:-:S13]  /*0ef0*/  ISETP.NE.AND.EX P0, PT, RZ, UR5, PT, P0 ;  /* 0x00000005ff007c0c */ /* 0x000fda000bf05300 */
[----:B------:R-:W-:Y:S05]  /*0f00*/  @!P0 BRA `(.L_x_11) ;  /* 0x00000000001c8947 */ /* 0x000fea0003800000 */
[----:B------:R-:W0:Y:S02]  /*0f10*/  LDC.64 R8, c[0x0][0x598] ;  /* 0x00016600ff087b82 */ /* 0x000e240000000a00 */
[----:B0-----:R-:W2:Y:S02]  /*0f20*/  LDG.E.64 R8, desc[UR16][R8.64] ;  /* 0x0000001008087981 */ /* 0x001ea4000c1e1b00 */
[----:B--2---:R-:W-:-:S04]  /*0f30*/  ISETP.NE.U32.AND P0, PT, R8, RZ, PT ;  /* 0x000000ff0800720c */ /* 0x004fc80003f05070 */
[----:B------:R-:W-:-:S13]  /*0f40*/  ISETP.NE.AND.EX P0, PT, R9, RZ, PT, P0 ;  /* 0x000000ff0900720c */ /* 0x000fda0003f05300 */
[----:B------:R-:W-:Y:S05]  /*0f50*/  @!P0 BRA `(.L_x_11) ;  /* 0x0000000000088947 */ /* 0x000fea0003800000 */
[----:B------:R0:W5:Y:S01]  /*0f60*/  LD.E R8, desc[UR16][R8.64] ;  /* 0x0000001008087980 */ /* 0x000162000c101900 */
[----:B------:R-:W-:Y:S05]  /*0f70*/  BRA `(.L_x_12) ;  /* 0x0000000000207947 */ /* 0x000fea0003800000 */
.L_x_11:
[----:B------:R-:W-:Y:S02]  /*0f80*/  ULDC.64 UR4, c[0x0][0x588] ;  /* 0x0001620000047ab9 */ /* 0x000fe40000000a00 */
[----:B------:R-:W-:-:S04]  /*0f90*/  ISETP.NE.U32.AND P0, PT, RZ, UR4, PT ;  /* 0x00000004ff007c0c */ /* 0x000fc8000bf05070 */
[----:B------:R-:W-:-:S13]  /*0fa0*/  ISETP.NE.AND.EX P0, PT, RZ, UR5, PT, P0 ;  /* 0x00000005ff007c0c */ /* 0x000fda000bf05300 */
[----:B------:R-:W-:Y:S05]  /*0fb0*/  @!P0 BRA `(.L_x_13) ;  /* 0x00000000000c8947 */ /* 0x000fea0003800000 */
[----:B------:R-:W0:Y:S02]  /*0fc0*/  LDC.64 R8, c[0x0][0x588] ;  /* 0x00016200ff087b82 */ /* 0x000e240000000a00 */
[----:B0-----:R1:W5:Y:S01]  /*0fd0*/  LDG.E R8, desc[UR16][R8.64] ;  /* 0x0000001008087981 */ /* 0x001362000c1e1900 */
[----:B------:R-:W-:Y:S05]  /*0fe0*/  BRA `(.L_x_12) ;  /* 0x0000000000047947 */ /* 0x000fea0003800000 */
.L_x_13:
[----:B------:R-:W2:Y:S02]  /*0ff0*/  LDC R8, c[0x0][0x580] ;  /* 0x00016000ff087b82 */ /* 0x000ea40000000800 */
.L_x_12:
[----:B------:R-:W-:Y:S02]  /*1000*/  ULDC.64 UR4, c[0x0][0x5a0] ;  /* 0x0001680000047ab9 */ /* 0x000fe40000000a00 */
[----:B------:R-:W-:-:S04]  /*1010*/  ISETP.NE.U32.AND P0, PT, RZ, UR4, PT ;  /* 0x00000004ff007c0c */ /* 0x000fc8000bf05070 */
[----:B------:R-:W-:-:S13]  /*1020*/  ISETP.NE.AND.EX P0, PT, RZ, UR5, PT, P0 ;  /* 0x00000005ff007c0c */ /* 0x000fda000bf05300 */
[----:B------:R-:W-:Y:S05]  /*1030*/  @!P0 BRA `(.L_x_14) ;  /* 0x00000000001c8947 */ /* 0x000fea0003800000 */
[----:B------:R-:W3:Y:S02]  /*1040*/  LDC.64 R12, c[0x0][0x5a0] ;  /* 0x00016800ff0c7b82 */ /* 0x000ee40000000a00 */
[----:B---3--:R-:W3:Y:S02]  /*1050*/  LDG.E.64 R12, desc[UR16][R12.64] ;  /* 0x000000100c0c7981 */ /* 0x008ee4000c1e1b00 */
[----:B---3--:R-:W-:-:S04]  /*1060*/  ISETP.NE.U32.AND P0, PT, R12, RZ, PT ;  /* 0x000000ff0c00720c */ /* 0x008fc80003f05070 */
[----:B------:R-:W-:-:S13]  /*1070*/  ISETP.NE.AND.EX P0, PT, R13, RZ, PT, P0 ;  /* 0x000000ff0d00720c */ /* 0x000fda0003f05300 */
[----:B------:R-:W-:Y:S05]  /*1080*/  @!P0 BRA `(.L_x_14) ;  /* 0x0000000000088947 */ /* 0x000fea0003800000 */
[----:B01----:R0:W5:Y:S01]  /*1090*/  LD.E R9, desc[UR16][R12.64] ;  /* 0x000000100c097980 */ /* 0x003162000c101900 */
[----:B------:R-:W-:Y:S05]  /*10a0*/  BRA `(.L_x_15) ;  /* 0x0000000000207947 */ /* 0x000fea0003800000 */
.L_x_14:
[----:B------:R-:W-:Y:S02]  /*10b0*/  ULDC.64 UR4, c[0x0][0x590] ;  /* 0x0001640000047ab9 */ /* 0x000fe40000000a00 */
[----:B------:R-:W-:-:S04]  /*10c0*/  ISETP.NE.U32.AND P0, PT, RZ, UR4, PT ;  /* 0x00000004ff007c0c */ /* 0x000fc8000bf05070 */
[----:B------:R-:W-:-:S13]  /*10d0*/  ISETP.NE.AND.EX P0, PT, RZ, UR5, PT, P0 ;  /* 0x00000005ff007c0c */ /* 0x000fda000bf05300 */
[----:B------:R-:W-:Y:S05]  /*10e0*/  @!P0 BRA `(.L_x_16) ;  /* 0x00000000000c8947 */ /* 0x000fea0003800000 */
[----:B------:R-:W0:Y:S02]  /*10f0*/  LDC.64 R12, c[0x0][0x590] ;  /* 0x00016400ff0c7b82 */ /* 0x000e240000000a00 */
[----:B01----:R1:W5:Y:S01]  /*1100*/  LDG.E R9, desc[UR16][R12.64] ;  /* 0x000000100c097981 */ /* 0x003362000c1e1900 */
[----:B------:R-:W-:Y:S05]  /*1110*/  BRA `(.L_x_15) ;  /* 0x0000000000047947 */ /* 0x000fea0003800000 */
.L_x_16:
[----:B01----:R-:W3:Y:S02]  /*1120*/  LDC R9, c[0x0][0x584] ;  /* 0x00016100ff097b82 */ /* 0x003ee40000000800 */
.L_x_15:
[----:B------:R-:W-:-:S13]  /*1130*/  LOP3.LUT P0, RZ, R14, 0xff, RZ, 0xc0, !PT ;  /* 0x000000ff0eff7812 */ /* 0x000fda000780c0ff */
[----:B------:R-:W-:Y:S05]  /*1140*/  @!P0 EXIT ;  /* 0x000000000000894d */ /* 0x000fea0003800000 */
[----:B------:R-:W-:Y:S01]  /*1150*/  ULDC UR4, c[0x0][0x28c] ;  /* 0x0000a30000047ab9 */ /* 0x000fe20000000800 */
[----:B------:R-:W-:Y:S01]  /*1160*/  LOP3.LUT R142, R4, 0x1, RZ, 0xfc, !PT ;  /* 0x00000001048e7812 */ /* 0x000fe200078efcff */
[----:B------:R-:W-:-:S04]  /*1170*/  UIADD3 UR4, UR4, 0x3f, URZ ;  /* 0x0000003f04047890 */ /* 0x000fc8000fffe03f */
[----:B------:R-:W-:-:S04]  /*1180*/  USHF.R.S32.HI UR5, URZ, 0x1f, UR4 ;  /* 0x0000001f3f057899 */ /* 0x000fc80008011404 */
[----:B------:R-:W-:-:S03]  /*1190*/  ULEA.HI UR5, UR5, UR4, URZ, 0x6 ;  /* 0x0000000405057291 */ /* 0x000fc6000f8f303f */
[----:B------:R-:W-:Y:S01]  /*11a0*/  UMOV UR4, URZ ;  /* 0x0000003f00047c82 */ /* 0x000fe20008000000 */
[----:B------:R-:W-:-:S03]  /*11b0*/  USHF.R.S32.HI UR9, URZ, 0x6, UR5 ;  /* 0x000000063f097899 */ /* 0x000fc60008011405 */
[----:B------:R-:W-:-:S09]  /*11c0*/  UMOV UR5, URZ ;  /* 0x0000003f00057c82 */ /* 0x000fd20008000000 */
.L_x_169:
[----:B01----:R-:W-:Y:S01]  /*11d0*/  LOP3.LUT R12, R0, 0x80, RZ, 0xc0, !PT ;  /* 0x00000080000c7812 */ /* 0x003fe200078ec0ff */
[----:B------:R-:W0:Y:S01]  /*11e0*/  S2UR UR13, SR_CgaCtaId ;  /* 0x00000000000d79c3 */ /* 0x000e220000008800 */
[----:B------:R-:W-:Y:S01]  /*11f0*/  UMOV UR12, 0x400 ;  /* 0x00000400000c7882 */ /* 0x000fe20000000000 */
[----:B------:R-:W-:Y:S01]  /*1200*/  UMOV UR6, URZ ;  /* 0x0000003f00067c82 */ /* 0x000fe20008000000 */
[----:B------:R-:W-:Y:S01]  /*1210*/  SHF.R.U32.HI R12, RZ, 0x7, R12 ;  /* 0x00000007ff0c7819 */ /* 0x000fe2000001160c */
[----:B------:R-:W-:Y:S01]  /*1220*/  UMOV UR7, URZ ;  /* 0x0000003f00077c82 */ /* 0x000fe20008000000 */
[----:B------:R-:W-:Y:S01]  /*1230*/  UMOV UR18, UR5 ;  /* 0x0000000500127c82 */ /* 0x000fe20008000000 */
[----:B------:R-:W-:Y:S02]  /*1240*/  CS2R R18, SRZ ;  /* 0x0000000000127805 */ /* 0x000fe4000001ff00 */
[----:B------:R-:W-:Y:S01]  /*1250*/  CS2R R16, SRZ ;  /* 0x0000000000107805 */ /* 0x000fe2000001ff00 */
[----:B------:R-:W1:Y:S01]  /*1260*/  LDC R13, c[0x0][0x28c] ;  /* 0x0000a300ff0d7b82 */ /* 0x000e620000000800 */
[----:B----4-:R-:W4:Y:S01]  /*1270*/  SHFL.IDX PT, R12, R12, RZ, 0x1f ;  /* 0x00001fff0c0c7589 */ /* 0x010f2200000e0000 */
[----:B------:R-:W-:-:S02]  /*1280*/  CS2R R20, SRZ ;  /* 0x0000000000147805 */ /* 0x000fc4000001ff00 */
[----:B------:R-:W-:Y:S02]  /*1290*/  CS2R R22, SRZ ;  /* 0x0000000000167805 */ /* 0x000fe4000001ff00 */
[----:B------:R-:W-:Y:S02]  /*12a0*/  CS2R R88, SRZ ;  /* 0x0000000000587805 */ /* 0x000fe4000001ff00 */
[----:B------:R-:W-:Y:S02]  /*12b0*/  CS2R R90, SRZ ;  /* 0x00000000005a7805 */ /* 0x000fe4000001ff00 */
[----:B------:R-:W-:Y:S02]  /*12c0*/  CS2R R92, SRZ ;  /* 0x00000000005c7805 */ /* 0x000fe4000001ff00 */
[----:B------:R-:W-:Y:S02]  /*12d0*/  CS2R R96, SRZ ;  /* 0x0000000000607805 */ /* 0x000fe4000001ff00 */
        /* <DEDUP_REMOVED lines=16> */
[----:B-1----:R-:W-:Y:S02]  /*13e0*/  ISETP.GE.AND P0, PT, R13, 0x1, PT ;  /* 0x000000010d00780c */ /* 0x002fe40003f06270 */
[----:B------:R-:W-:Y:S02]  /*13f0*/  CS2R R128, SRZ ;  /* 0x0000000000807805 */ /* 0x000fe4000001ff00 */
[----:B----4-:R-:W-:-:S02]  /*1400*/  R2UR UR8, R12 ;  /* 0x000000000c0872ca */ /* 0x010fc400000e0000 */
[----:B------:R-:W-:Y:S02]  /*1410*/  CS2R R130, SRZ ;  /* 0x0000000000827805 */ /* 0x000fe4000001ff00 */
[----:B------:R-:W-:Y:S02]  /*1420*/  CS2R R132, SRZ ;  /* 0x0000000000847805 */ /* 0x000fe4000001ff00 */
[----:B------:R-:W-:Y:S02]  /*1430*/  CS2R R134, SRZ ;  /* 0x0000000000867805 */ /* 0x000fe4000001ff00 */
[----:B------:R-:W-:Y:S02]  /*1440*/  CS2R R136, SRZ ;  /* 0x0000000000887805 */ /* 0x000fe4000001ff00 */
[----:B------:R-:W-:Y:S02]  /*1450*/  CS2R R138, SRZ ;  /* 0x00000000008a7805 */ /* 0x000fe4000001ff00 */
[----:B------:R-:W-:Y:S01]  /*1460*/  CS2R R140, SRZ ;  /* 0x00000000008c7805 */ /* 0x000fe2000001ff00 */
[----:B------:R-:W-:Y:S01]  /*1470*/  IMAD.MOV.U32 R143, RZ, RZ, RZ ;  /* 0x000000ffff8f7224 */ /* 0x000fe200078e00ff */
[----:B------:R-:W-:Y:S01]  /*1480*/  CS2R R56, SRZ ;  /* 0x0000000000387805 */ /* 0x000fe2000001ff00 */
[----:B------:R-:W-:Y:S01]  /*1490*/  IMAD.MOV.U32 R145, RZ, RZ, RZ ;  /* 0x000000ffff917224 */ /* 0x000fe200078e00ff */
[----:B------:R-:W-:Y:S01]  /*14a0*/  CS2R R58, SRZ ;  /* 0x00000000003a7805 */ /* 0x000fe2000001ff00 */
[----:B------:R-:W-:Y:S01]  /*14b0*/  IMAD.U32 R144, RZ, RZ, UR4 ;  /* 0x00000004ff907e24 */ /* 0x000fe2000f8e00ff */
[----:B------:R-:W-:Y:S01]  /*14c0*/  CS2R R60, SRZ ;  /* 0x00000000003c7805 */ /* 0x000fe2000001ff00 */
[----:B------:R-:W-:Y:S01]  /*14d0*/  ULEA.HI UR10, UR8, UR8, URZ, 0x1 ;  /* 0x00000008080a7291 */ /* 0x000fe2000f8f083f */
[----:B------:R-:W-:-:S02]  /*14e0*/  CS2R R62, SRZ ;  /* 0x00000000003e7805 */ /* 0x000fc4000001ff00 */
[----:B------:R-:W-:Y:S02]  /*14f0*/  CS2R R64, SRZ ;  /* 0x0000000000407805 */ /* 0x000fe4000001ff00 */
[----:B------:R-:W-:Y:S01]  /*1500*/  CS2R R66, SRZ ;  /* 0x0000000000427805 */ /* 0x000fe2000001ff00 */
[----:B------:R-:W-:Y:S01]  /*1510*/  ULOP3.LUT UR11, UR10, 0xffffe, URZ, 0xc0, !UPT ;  /* 0x000ffffe0a0b7892 */ /* 0x000fe2000f8ec03f */
[----:B------:R-:W-:Y:S01]  /*1520*/  CS2R R68, SRZ ;  /* 0x0000000000447805 */ /* 0x000fe2000001ff00 */
[----:B0-----:R-:W-:Y:S01]  /*1530*/  ULEA UR10, UR13, UR12, 0x18 ;  /* 0x0000000c0d0a7291 */ /* 0x001fe2000f8ec03f */
[----:B------:R-:W-:Y:S01]  /*1540*/  CS2R R70, SRZ ;  /* 0x0000000000467805 */ /* 0x000fe2000001ff00 */
[----:B------:R-:W-:Y:S01]  /*1550*/  UIADD3 UR11, UR8, -UR11, URZ ;  /* 0x8000000b080b7290 */ /* 0x000fe2000fffe03f */
[----:B------:R-:W-:Y:S02]  /*1560*/  CS2R R72, SRZ ;  /* 0x0000000000487805 */ /* 0x000fe4000001ff00 */
[----:B------:R-:W-:Y:S01]  /*1570*/  CS2R R74, SRZ ;  /* 0x00000000004a7805 */ /* 0x000fe2000001ff00 */
[----:B------:R-:W-:Y:S01]  /*1580*/  UMOV UR8, URZ ;  /* 0x0000003f00087c82 */ /* 0x000fe20008000000 */
[----:B------:R-:W-:Y:S01]  /*1590*/  ULEA UR11, UR11, UR10, 0xc ;  /* 0x0000000a0b0b7291 */ /* 0x000fe2000f8e603f */
[----:B------:R-:W-:-:S02]  /*15a0*/  CS2R R76, SRZ ;  /* 0x00000000004c7805 */ /* 0x000fc4000001ff00 */
[----:B------:R-:W-:Y:S02]  /*15b0*/  CS2R R78, SRZ ;  /* 0x00000000004e7805 */ /* 0x000fe4000001ff00 */
[----:B------:R-:W-:Y:S01]  /*15c0*/  CS2R R80, SRZ ;  /* 0x0000000000507805 */ /* 0x000fe2000001ff00 */
[----:B------:R-:W-:Y:S01]  /*15d0*/  UIADD3 UR11, UR11, 0x100, URZ ;  /* 0x000001000b0b7890 */ /* 0x000fe2000fffe03f */
[----:B------:R-:W-:Y:S02]  /*15e0*/  CS2R R82, SRZ ;  /* 0x0000000000527805 */ /* 0x000fe4000001ff00 */
[----:B------:R-:W-:Y:S02]  /*15f0*/  CS2R R84, SRZ ;  /* 0x0000000000547805 */ /* 0x000fe4000001ff00 */
[----:B------:R-:W-:Y:S01]  /*1600*/  CS2R R86, SRZ ;  /* 0x0000000000567805 */ /* 0x000fe2000001ff00 */
[----:B------:R-:W-:Y:S01]  /*1610*/  USHF.R.U32.HI UR11, URZ, 0x4, UR11 ;  /* 0x000000043f0b7899 */ /* 0x000fe2000801160b */
[----:B------:R-:W-:-:S02]  /*1620*/  CS2R R24, SRZ ;  /* 0x0000000000187805 */ /* 0x000fc4000001ff00 */
[----:B------:R-:W-:Y:S02]  /*1630*/  CS2R R26, SRZ ;  /* 0x00000000001a7805 */ /* 0x000fe4000001ff00 */
[----:B------:R-:W-:Y:S01]  /*1640*/  CS2R R28, SRZ ;  /* 0x00000000001c7805 */ /* 0x000fe2000001ff00 */
[----:B------:R-:W-:Y:S01]  /*1650*/  ULOP3.LUT UR11, UR11, 0x3fff, URZ, 0xc0, !UPT ;  /* 0x00003fff0b0b7892 */ /* 0x000fe2000f8ec03f */
        /* <DEDUP_REMOVED lines=12> */
[----:B------:R-:W-:Y:S01]  /*1720*/  CS2R R54, SRZ ;  /* 0x0000000000367805 */ /* 0x000fe2000001ff00 */
[----:B---3--:R-:W-:Y:S06]  /*1730*/  @!P0 BRA `(.L_x_17) ;  /* 0x0000000800588947 */ /* 0x008fec0003800000 */
[----:B------:R-:W-:-:S13]  /*1740*/  ISETP.NE.AND P1, PT, R142, 0x3, PT ;  /* 0x000000038e00780c */ /* 0x000fda0003f25270 */
[----:B------:R-:W-:Y:S05]  /*1750*/  @!P1 BRA `(.L_x_18) ;  /* 0x0000000000049947 */ /* 0x000fea0003800000 */
[----:B------:R-:W-:Y:S01]  /*1760*/  BPT.TRAP 0x1 ;  /* 0x000000040000795c */ /* 0x000fe20000300000 */
.L_x_18:
[----:B------:R-:W-:Y:S01]  /*1770*/  ULEA UR6, UR5, UR10, 0x3 ;  /* 0x0000000a05067291 */ /* 0x000fe2000f8e183f */
[----:B------:R-:W-:-:S05]  /*1780*/  IMAD.U32 R12, RZ, RZ, UR4 ;  /* 0x00000004ff0c7e24 */ /* 0x000fca000f8e00ff */
[----:B------:R-:W-:-:S04]  /*1790*/  SHF.L.U32 R12, R12, 0x1f, RZ ;  /* 0x0000001f0c0c7819 */ /* 0x000fc800000006ff */
[----:B------:R0:W1:Y:S01]  /*17a0*/  SYNCS.PHASECHK.TRANS64.TRYWAIT P0, [UR6], R12 ;  /* 0x0000000cff0075a7 */ /* 0x0000620008000146 */
[----:B------:R-:W-:Y:S05]  /*17b0*/  @!P1 BRA `(.L_x_19) ;  /* 0x0000000000049947 */ /* 0x000fea0003800000 */
[----:B------:R-:W-:Y:S01]  /*17c0*/  BPT.TRAP 0x1 ;  /* 0x000000040000795c */ /* 0x000fe20000300000 */
.L_x_19:
[----:B-1----:R-:W-:Y:S05]  /*17d0*/  @P0 BRA `(.L_x_20) ;  /* 0x0000000000080947 */ /* 0x002fea0003800000 */
[----:B------:R-:W1:Y:S02]  /*17e0*/  SYNCS.PHASECHK.TRANS64.TRYWAIT P0, [UR6], R12 ;  /* 0x0000000cff0075a7 */ /* 0x000e640008000146 */
[----:B-1----:R-:W-:Y:S05]  /*17f0*/  @!P0 BRA `(.L_x_21) ;  /* 0x0000007c00d88947 */ /* 0x002fea0003800000 */
.L_x_20:
[----:B------:R-:W-:Y:S01]  /*1800*/  UIADD3 UR6, UR10, 0x10100, URZ ;  /* 0x000101000a067890 */ /* 0x000fe2000fffe03f */
[----:B------:R-:W-:Y:S01]  /*1810*/  WARPGROUP.ARRIVE ;  /* 0x00000000000079c5 */ /* 0x000fe20000000000 */
[----:B------:R-:W-:Y:S01]  /*1820*/  ULOP3.LUT UR8, UR11, 0x10000, URZ, 0xfc, !UPT ;  /* 0x000100000b087892 */ /* 0x000fe2000f8efc3f */
[----:B------:R-:W-:Y:S01]  /*1830*/  CS2R R18, SRZ ;  /* 0x0000000000127805 */ /* 0x000fe2000001ff00 */
[----:B------:R-:W-:Y:S01]  /*1840*/  USHF.R.U32.HI UR6, URZ, 0x4, UR6 ;  /* 0x000000043f067899 */ /* 0x000fe20008011606 */
[----:B------:R-:W-:Y:S01]  /*1850*/  CS2R R16, SRZ ;  /* 0x0000000000107805 */ /* 0x000fe2000001ff00 */
[----:B------:R-:W-:Y:S01]  /*1860*/  ULEA UR8, UR5, UR8, 0xa ;  /* 0x0000000805087291 */ /* 0x000fe2000f8e503f */
[----:B------:R-:W-:Y:S01]  /*1870*/  CS2R R20, SRZ ;  /* 0x0000000000147805 */ /* 0x000fe2000001ff00 */
[----:B------:R-:W-:Y:S01]  /*1880*/  ULOP3.LUT UR6, UR6, 0x3fff, URZ, 0xc0, !UPT ;  /* 0x00003fff06067892 */ /* 0x000fe2000f8ec03f */
[----:B------:R-:W-:Y:S01]  /*1890*/  CS2R R22, SRZ ;  /* 0x0000000000167805 */ /* 0x000fe2000001ff00 */
[----:B------:R-:W-:Y:S01]  /*18a0*/  UMOV UR13, 0x80000020 ;  /* 0x80000020000d7882 */ /* 0x000fe20000000000 */
[----:B------:R-:W-:Y:S01]  /*18b0*/  UMOV UR15, 0x80000020 ;  /* 0x80000020000f7882 */ /* 0x000fe20000000000 */
[----:B------:R-:W-:Y:S01]  /*18c0*/  ULOP3.LUT UR6, UR6, 0x10000, URZ, 0xfc, !UPT ;  /* 0x0001000006067892 */ /* 0x000fe2000f8efc3f */
[----:B------:R-:W-:Y:S01]  /*18d0*/  CS2R R88, SRZ ;  /* 0x0000000000587805 */ /* 0x000fe2000001ff00 */
[----:B------:R-:W-:Y:S01]  /*18e0*/  UMOV UR12, UR8 ;  /* 0x00000008000c7c82 */ /* 0x000fe20008000000 */
[----:B------:R-:W-:Y:S01]  /*18f0*/  CS2R R90, SRZ ;  /* 0x00000000005a7805 */ /* 0x000fe2000001ff00 */
[----:B------:R-:W-:Y:S01]  /*1900*/  ULEA UR7, UR5, UR6, 0x8 ;  /* 0x0000000605077291 */ /* 0x000fe2000f8e403f */
[----:B------:R-:W-:Y:S01]  /*1910*/  CS2R R92, SRZ ;  /* 0x00000000005c7805 */ /* 0x000fe2000001ff00 */
[----:B------:R-:W-:Y:S01]  /*1920*/  UIADD3 UR6, UR8, 0x200, URZ ;  /* 0x0000020008067890 */ /* 0x000fe2000fffe03f */
[----:B------:R-:W-:-:S02]  /*1930*/  CS2R R96, SRZ ;  /* 0x0000000000607805 */ /* 0x000fc4000001ff00 */
[----:B------:R-:W-:Y:S02]  /*1940*/  CS2R R94, SRZ ;  /* 0x00000000005e7805 */ /* 0x000fe4000001ff00 */
[----:B------:R-:W-:Y:S02]  /*1950*/  CS2R R98, SRZ ;  /* 0x0000000000627805 */ /* 0x000fe4000001ff00 */
[----:B------:R-:W-:Y:S01]  /*1960*/  CS2R R100, SRZ ;  /* 0x0000000000647805 */ /* 0x000fe2000001ff00 */
[----:B------:R-:W-:Y:S01]  /*1970*/  UMOV UR14, UR7 ;  /* 0x00000007000e7c82 */ /* 0x000fe20008000000 */
[----:B------:R-:W-:Y:S01]  /*1980*/  CS2R R102, SRZ ;  /* 0x0000000000667805 */ /* 0x000fe2000001ff00 */
[----:B------:R-:W-:Y:S01]  /*1990*/  QGMMA.64x64x32.F32.E4M3.E4M3 R56, gdesc[UR12], RZ, !UPT ;  /* 0x00e000000c3879f3 */ /* 0x000fe2000c7008ff */
[----:B------:R-:W-:Y:S01]  /*19a0*/  UMOV UR12, UR6 ;  /* 0x00000006000c7c82 */ /* 0x000fe20008000000 */
[----:B------:R-:W-:Y:S01]  /*19b0*/  UMOV UR13, 0x80000020 ;  /* 0x80000020000d7882 */ /* 0x000fe20000000000 */
[----:B------:R-:W-:Y:S01]  /*19c0*/  UMOV UR6, 0x2 ;  /* 0x0000000200067882 */ /* 0x000fe20000000000 */
[----:B------:R-:W-:Y:S01]  /*19d0*/  QGMMA.64x64x32.F32.E4M3.E4M3 R24, gdesc[UR12], RZ, !UPT ;  /* 0x00e000000c1879f3 */ /* 0x000fe2000c7008ff */
[----:B------:R-:W-:Y:S01]  /*19e0*/  UIADD3 UR14, UR7, 0x2, URZ ;  /* 0x00000002070e7890 */ /* 0x000fe2000fffe03f */
[----:B------:R-:W-:Y:S01]  /*19f0*/  CS2R R104, SRZ ;  /* 0x0000000000687805 */ /* 0x000fe2000001ff00 */
[----:B------:R-:W-:Y:S01]  /*1a00*/  UIADD3 UR12, UR8, 0x2, URZ ;  /* 0x00000002080c7890 */ /* 0x000fe2000fffe03f */
[----:B------:R-:W-:Y:S01]  /*1a10*/  CS2R R108, SRZ ;  /* 0x00000000006c7805 */ /* 0x000fe2000001ff00 */
[----:B------:R-:W-:Y:S01]  /*1a20*/  ULDC UR7, c[0x0][0x50c] ;  /* 0x0001430000077ab9 */ /* 0x000fe20000000800 */
[----:B------:R-:W-:Y:S01]  /*1a30*/  UIADD3 UR8, UR8, 0x202, URZ ;  /* 0x0000020208087890 */ /* 0x000fe2000fffe03f */
[----:B------:R-:W-:Y:S01]  /*1a40*/  CS2R R106, SRZ ;  /* 0x00000000006a7805 */ /* 0x000fe2000001ff00 */
[----:B------:R-:W-:Y:S01]  /*1a50*/  UISETP.NE.AND UP0, UPT, UR7, 0x2, UPT ;  /* 0x000000020700788c */ /* 0x000fe2000bf05270 */
[----:B------:R-:W-:Y:S01]  /*1a60*/  CS2R R110, SRZ ;  /* 0x00000000006e7805 */ /* 0x000fe2000001ff00 */
[----:B------:R-:W-:Y:S01]  /*1a70*/  UMOV UR13, 0x80000020 ;  /* 0x80000020000d7882 */ /* 0x000fe20000000000 */
[----:B------:R-:W-:Y:S01]  /*1a80*/  UMOV UR15, 0x80000020 ;  /* 0x80000020000f7882 */ /* 0x000fe20000000000 */
[----:B------:R-:W-:Y:S01]  /*1a90*/  USEL UR7, URZ, 0x1, UP0 ;  /* 0x000000013f077887 */ /* 0x000fe20008000000 */
[----:B------:R-:W-:-:S02]  /*1aa0*/  CS2R R112, SRZ ;  /* 0x0000000000707805 */ /* 0x000fc4000001ff00 */
[----:B------:R-:W-:Y:S02]  /*1ab0*/  CS2R R114, SRZ ;  /* 0x0000000000727805 */ /* 0x000fe4000001ff00 */
[----:B------:R-:W-:Y:S02]  /*1ac0*/  CS2R R116, SRZ ;  /* 0x0000000000747805 */ /* 0x000fe4000001ff00 */
[----:B------:R-:W-:Y:S02]  /*1ad0*/  CS2R R118, SRZ ;  /* 0x0000000000767805 */ /* 0x000fe4000001ff00 */
[----:B------:R-:W-:Y:S02]  /*1ae0*/  CS2R R120, SRZ ;  /* 0x0000000000787805 */ /* 0x000fe4000001ff00 */
[----:B------:R-:W-:Y:S02]  /*1af0*/  ISETP.NE.AND P0, PT, RZ, UR7, PT ;  /* 0x00000007ff007c0c */ /* 0x000fe4000bf05270 */
        /* <DEDUP_REMOVED lines=10> */
[----:B------:R-:W-:Y:S02]  /*1ba0*/  IMAD.MOV.U32 R143, RZ, RZ, RZ ;  /* 0x000000ffff8f7224 */ /* 0x000fe400078e00ff */
[----:B------:R-:W-:Y:S01]  /*1bb0*/  IMAD.MOV.U32 R145, RZ, RZ, RZ ;  /* 0x000000ffff917224 */ /* 0x000fe200078e00ff */
[----:B------:R-:W-:Y:S01]  /*1bc0*/  QGMMA.64x64x32.F32.E4M3.E4M3 R56, gdesc[UR12], R56 ;  /* 0x00e000000c3879f3 */ /* 0x000fe20008700838 */
[----:B------:R-:W-:Y:S01]  /*1bd0*/  UMOV UR12, UR8 ;  /* 0x00000008000c7c82 */ /* 0x000fe20008000000 */
[----:B------:R-:W-:-:S02]  /*1be0*/  UMOV UR13, 0x80000020 ;  /* 0x80000020000d7882 */ /* 0x000fc40000000000 */
[----:B------:R-:W-:Y:S01]  /*1bf0*/  QGMMA.64x64x32.F32.E4M3.E4M3 R24, gdesc[UR12], R24, gsb0 ;  /* 0x00e000000c1879f3 */ /* 0x000fe20008000818 */
[----:B------:R-:W-:Y:S05]  /*1c00*/  @!P0 BRA `(.L_x_22) ;  /* 0x0000000400088947 */ /* 0x000fea0003800000 */
[----:B------:R-:W-:Y:S02]  /*1c10*/  WARPGROUP.DEPBAR.LE gsb0, 0x0 ;  /* 0x00008000000079c5 */ /* 0x000fe40000010000 */
[----:B------:R-:W-:-:S01]  /*1c20*/  FADD R145, RZ, R56 ;  /* 0x00000038ff917221 */ /* 0x000fc20000000000 */
[----:B------:R-:W-:Y:S01]  /*1c30*/  FADD R140, RZ, R57 ;  /* 0x00000039ff8c7221 */ /* 0x000fe20000000000 */
        /* <DEDUP_REMOVED lines=62> */
[----:B------:R-:W-:-:S06]  /*2020*/  UMOV UR6, URZ ;  /* 0x0000003f00067c82 */ /* 0x000fcc0008000000 */
.L_x_22:
[----:B------:R-:W-:-:S04]  /*2030*/  UIADD3 UR18, UR5, 0x1, URZ ;  /* 0x0000000105127890 */ /* 0x000fc8000fffe03f */
[----:B------:R-:W-:-:S04]  /*2040*/  UISETP.NE.AND UP0, UPT, UR18, 0x4, UPT ;  /* 0x000000041200788c */ /* 0x000fc8000bf05270 */
[----:B------:R-:W-:Y:S02]  /*2050*/  USEL UR8, URZ, 0x1, UP0 ;  /* 0x000000013f087887 */ /* 0x000fe40008000000 */
[----:B------:R-:W-:Y:S02]  /*2060*/  USEL UR18, UR18, URZ, UP0 ;  /* 0x0000003f12127287 */ /* 0x000fe40008000000 */
[----:B------:R-:W-:-:S06]  /*2070*/  ULOP3.LUT UR8, UR4, UR8, URZ, 0x3c, !UPT ;  /* 0x0000000804087292 */ /* 0x000fcc000f8e3c3f */
[----:B------:R-:W-:Y:S01]  /*2080*/  IMAD.U32 R144, RZ, RZ, UR8 ;  /* 0x00000008ff907e24 */ /* 0x000fe2000f8e00ff */
[----:B------:R-:W-:-:S06]  /*2090*/  UMOV UR8, 0x1 ;  /* 0x0000000100087882 */ /* 0x000fcc0000000000 */
.L_x_17:
[----:B------:R-:W-:-:S04]  /*20a0*/  UISETP.LT.AND UP0, UPT, UR9, 0x1, UPT ;  /* 0x000000010900788c */ /* 0x000fc8000bf01270 */
[----:B------:R-:W-:-:S04]  /*20b0*/  USEL UR12, UR9, 0x1, UP0 ;  /* 0x00000001090c7887 */ /* 0x000fc80008000000 */
[----:B------:R-:W-:-:S04]  /*20c0*/  UIADD3 UR12, UR9, -UR12, URZ ;  /* 0x8000000c090c7290 */ /* 0x000fc8000fffe03f */
[----:B------:R-:W-:-:S06]  /*20d0*/  UISETP.GE.AND UP0, UPT, UR12, 0x1, UPT ;  /* 0x000000010c00788c */ /* 0x000fcc000bf06270 */
[----:B------:R-:W-:-:S13]  /*20e0*/  PLOP3.LUT P0, PT, PT, PT, UP0, 0x80, 0x0 ;  /* 0x000000000000781c */ /* 0x000fda0003f0f008 */
[----:B------:R-:W-:Y:S05]  /*20f0*/  @!P0 BRA `(.L_x_23) ;  /* 0x0000000800308947 */ /* 0x000fea0003800000 */
[----:B01----:R-:W-:Y:S01]  /*2100*/  IMAD.U32 R12, RZ, RZ, UR12 ;  /* 0x0000000cff0c7e24 */ /* 0x003fe2000f8e00ff */
[----:B------:R-:W-:Y:S01]  /*2110*/  ULDC UR20, c[0x0][0x50c] ;  /* 0x0001430000147ab9 */ /* 0x000fe20000000800 */
[----:B------:R-:W-:-:S07]  /*2120*/  IMAD.U32 R13, RZ, RZ, UR5 ;  /* 0x00000005ff0d7e24 */ /* 0x000fce000f8e00ff */
.L_x_31:
[----:B------:R-:W-:-:S13]  /*2130*/  ISETP.NE.AND P1, PT, R142, 0x3, PT ;  /* 0x000000038e00780c */ /* 0x000fda0003f25270 */
[----:B------:R-:W-:Y:S05]  /*2140*/  @!P1 BRA `(.L_x_24) ;  /* 0x0000000000049947 */ /* 0x000fea0003800000 */
[----:B------:R-:W-:Y:S01]  /*2150*/  BPT.TRAP 0x1 ;  /* 0x000000040000795c */ /* 0x000fe20000300000 */
.L_x_24:
[----:B------:R-:W0:Y:S01]  /*2160*/  S2UR UR12, SR_CgaCtaId ;  /* 0x00000000000c79c3 */ /* 0x000e220000008800 */
[----:B------:R-:W-:Y:S01]  /*2170*/  UMOV UR10, 0x400 ;  /* 0x00000400000a7882 */ /* 0x000fe20000000000 */
[----:B------:R-:W-:Y:S01]  /*2180*/  SHF.L.U32 R14, R144, 0x1f, RZ ;  /* 0x0000001f900e7819 */ /* 0x000fe200000006ff */
[----:B0-----:R-:W-:-:S04]  /*2190*/  ULEA UR10, UR12, UR10, 0x18 ;  /* 0x0000000a0c0a7291 */ /* 0x001fc8000f8ec03f */
[----:B------:R-:W-:-:S09]  /*21a0*/  ULEA UR12, UR18, UR10, 0x3 ;  /* 0x0000000a120c7291 */ /* 0x000fd2000f8e183f */
[----:B------:R0:W1:Y:S01]  /*21b0*/  SYNCS.PHASECHK.TRANS64.TRYWAIT P0, [UR12], R14 ;  /* 0x0000000eff0075a7 */ /* 0x000062000800014c */
[----:B------:R-:W-:Y:S05]  /*21c0*/  @!P1 BRA `(.L_x_25) ;  /* 0x0000000000049947 */ /* 0x000fea0003800000 */
[----:B------:R-:W-:Y:S01]  /*21d0*/  BPT.TRAP 0x1 ;  /* 0x000000040000795c */ /* 0x000fe20000300000 */
.L_x_25:
[----:B-1----:R-:W-:Y:S05]  /*21e0*/  @P0 BRA `(.L_x_26) ;  /* 0x0000000000080947 */ /* 0x002fea0003800000 */
[----:B------:R-:W1:Y:S02]  /*21f0*/  SYNCS.PHASECHK.TRANS64.TRYWAIT P0, [UR12], R14 ;  /* 0x0000000eff0075a7 */ /* 0x000e64000800014c */
[----:B-1----:R-:W-:Y:S05]  /*2200*/  @!P0 BRA `(.L_x_27) ;  /* 0x00000074006c8947 */ /* 0x002fea0003800000 */
.L_x_26:
[----:B------:R-:W-:Y:S01]  /*2210*/  UIADD3 UR12, UR10, 0x10100, URZ ;  /* 0x000101000a0c7890 */ /* 0x000fe2000fffe03f */
[----:B------:R-:W-:Y:S01]  /*2220*/  WARPGROUP.ARRIVE ;  /* 0x00000000000079c5 */ /* 0x000fe20000000000 */
[----:B------:R-:W-:Y:S02]  /*2230*/  UISETP.NE.AND UP0, UPT, UR7, URZ, UPT ;  /* 0x0000003f0700728c */ /* 0x000fe4000bf05270 */
[----:B------:R-:W-:Y:S02]  /*2240*/  USHF.R.U32.HI UR12, URZ, 0x4, UR12 ;  /* 0x000000043f0c7899 */ /* 0x000fe4000801160c */
[----:B------:R-:W-:Y:S02]  /*2250*/  USEL UR8, UR8, URZ, !UP0 ;  /* 0x0000003f08087287 */ /* 0x000fe4000c000000 */
[----:B------:R-:W-:Y:S02]  /*2260*/  ULOP3.LUT UR12, UR12, 0x3fff, URZ, 0xc0, !UPT ;  /* 0x00003fff0c0c7892 */ /* 0x000fe4000f8ec03f */
[----:B------:R-:W-:-:S02]  /*2270*/  ULOP3.LUT UR7, UR11, 0x10000, URZ, 0xfc, !UPT ;  /* 0x000100000b077892 */ /* 0x000fc4000f8efc3f */
[----:B------:R-:W-:Y:S02]  /*2280*/  ULOP3.LUT UR12, UR12, 0x10000, URZ, 0xfc, !UPT ;  /* 0x000100000c0c7892 */ /* 0x000fe4000f8efc3f */
[----:B------:R-:W-:Y:S02]  /*2290*/  UISETP.NE.U32.AND UP0, UPT, UR8, URZ, UPT ;  /* 0x0000003f0800728c */ /* 0x000fe4000bf05070 */
[----:B------:R-:W-:Y:S02]  /*22a0*/  ULEA UR8, UR18, UR7, 0xa ;  /* 0x0000000712087291 */ /* 0x000fe4000f8e503f */
[----:B------:R-:W-:Y:S02]  /*22b0*/  ULEA UR7, UR18, UR12, 0x8 ;  /* 0x0000000c12077291 */ /* 0x000fe4000f8e403f */
[----:B------:R-:W-:Y:S01]  /*22c0*/  UIADD3 UR19, UR8, 0x200, URZ ;  /* 0x0000020008137890 */ /* 0x000fe2000fffe03f */
[----:B------:R-:W-:Y:S02]  /*22d0*/  UMOV UR13, 0x80000020 ;  /* 0x80000020000d7882 */ /* 0x000fe40000000000 */
[----:B------:R-:W-:Y:S01]  /*22e0*/  UMOV UR12, UR8 ;  /* 0x00000008000c7c82 */ /* 0x000fe20008000000 */
[----:B------:R-:W-:Y:S01]  /*22f0*/  UMOV UR15, 0x80000020 ;  /* 0x80000020000f7882 */ /* 0x000fe20000000000 */
[----:B------:R-:W-:Y:S01]  /*2300*/  UMOV UR14, UR7 ;  /* 0x00000007000e7c82 */ /* 0x000fe20008000000 */
[----:B------:R-:W-:Y:S01]  /*2310*/  UIADD3 UR6, UR6, 0x2, URZ ;  /* 0x0000000206067890 */ /* 0x000fe2000fffe03f */
[----:B------:R-:W-:Y:S01]  /*2320*/  QGMMA.64x64x32.F32.E4M3.E4M3 R56, gdesc[UR12], R56, UP0 ;  /* 0x00e000000c3879f3 */ /* 0x000fe2000bf00838 */
[----:B------:R-:W-:Y:S01]  /*2330*/  UMOV UR12, UR19 ;  /* 0x00000013000c7c82 */ /* 0x000fe20008000000 */
[----:B------:R-:W-:-:S02]  /*2340*/  UMOV UR13, 0x80000020 ;  /* 0x80000020000d7882 */ /* 0x000fc40000000000 */
[----:B------:R-:W-:Y:S01]  /*2350*/  QGMMA.64x64x32.F32.E4M3.E4M3 R24, gdesc[UR12], R24, UP0 ;  /* 0x00e000000c1879f3 */ /* 0x000fe2000bf00818 */
[----:B------:R-:W-:Y:S02]  /*2360*/  UIADD3 UR12, UR8, 0x2, URZ ;  /* 0x00000002080c7890 */ /* 0x000fe4000fffe03f */
[----:B------:R-:W-:Y:S02]  /*2370*/  UIADD3 UR14, UR7, 0x2, URZ ;  /* 0x00000002070e7890 */ /* 0x000fe4000fffe03f */
[----:B------:R-:W-:Y:S01]  /*2380*/  UIADD3 UR8, UR8, 0x202, URZ ;  /* 0x0000020208087890 */ /* 0x000fe2000fffe03f */
[----:B------:R-:W-:Y:S01]  /*2390*/  UMOV UR13, 0x80000020 ;  /* 0x80000020000d7882 */ /* 0x000fe20000000000 */
[----:B------:R-:W-:Y:S01]  /*23a0*/  UMOV UR15, 0x80000020 ;  /* 0x80000020000f7882 */ /* 0x000fe20000000000 */
[----:B------:R-:W-:-:S04]  /*23b0*/  UISETP.NE.AND UP0, UPT, UR6, UR20, UPT ;  /* 0x000000140600728c */ /* 0x000fc8000bf05270 */
[----:B------:R-:W-:-:S06]  /*23c0*/  USEL UR7, URZ, 0x1, UP0 ;  /* 0x000000013f077887 */ /* 0x000fcc0008000000 */
[----:B------:R-:W-:Y:S01]  /*23d0*/  ISETP.NE.AND P0, PT, RZ, UR7, PT ;  /* 0x00000007ff007c0c */ /* 0x000fe2000bf05270 */
[----:B------:R-:W-:Y:S01]  /*23e0*/  QGMMA.64x64x32.F32.E4M3.E4M3 R56, gdesc[UR12], R56 ;  /* 0x00e000000c3879f3 */ /* 0x000fe20008700838 */
[----:B------:R-:W-:Y:S01]  /*23f0*/  UMOV UR12, UR8 ;  /* 0x00000008000c7c82 */ /* 0x000fe20008000000 */
[----:B------:R-:W-:Y:S02]  /*2400*/  UMOV UR13, 0x80000020 ;  /* 0x80000020000d7882 */ /* 0x000fe40000000000 */
[----:B------:R-:W-:Y:S03]  /*2410*/  QGMMA.64x64x32.F32.E4M3.E4M3 R24, gdesc[UR12], R24, gsb0 ;  /* 0x00e000000c1879f3 */ /* 0x000fe60008000818 */
[----:B------:R-:W-:-:S05]  /*2420*/  WARPGROUP.DEPBAR.LE gsb0, 0x1 ;  /* 0x00008000000079c5 */ /* 0x000fca0000010100 */
[----:B------:R-:W-:Y:S05]  /*2430*/  @!P0 BRA `(.L_x_28) ;  /* 0x0000000400088947 */ /* 0x000fea0003800000 */
[----:B------:R-:W-:Y:S02]  /*2440*/  WARPGROUP.DEPBAR.LE gsb0, 0x0 ;  /* 0x00008000000079c5 */ /* 0x000fe40000010000 */
[----:B------:R-:W-:-:S01]  /*2450*/  FADD R145, R56, R145 ;  /* 0x0000009138917221 */ /* 0x000fc20000000000 */
[----:B------:R-:W-:Y:S01]  /*2460*/  FADD R140, R57, R140 ;  /* 0x0000008c398c7221 */ /* 0x000fe20000000000 */
        /* <DEDUP_REMOVED lines=62> */
[----:B------:R-:W-:-:S06]  /*2850*/  UMOV UR6, URZ ;  /* 0x0000003f00067c82 */ /* 0x000fcc0008000000 */
.L_x_28:
[----:B------:R-:W-:Y:S05]  /*2860*/  @!P1 BRA `(.L_x_29) ;  /* 0x0000000000049947 */ /* 0x000fea0003800000 */
[----:B------:R-:W-:Y:S01]  /*2870*/  BPT.TRAP 0x1 ;  /* 0x000000040000795c */ /* 0x000fe20000300000 */
.L_x_29:
[----:B------:R-:W-:-:S13]  /*2880*/  ISETP.NE.AND P0, PT, R6, RZ, PT ;  /* 0x000000ff0600720c */ /* 0x000fda0003f05270 */
[----:B01----:R-:W-:-:S05]  /*2890*/  @P0 LEA R14, R13, UR10, 0x3 ;  /* 0x0000000a0d0e0c11 */ /* 0x003fca000f8e18ff */
[----:B------:R-:W-:-:S05]  /*28a0*/  @P0 VIADD R14, R14, 0x20 ;  /* 0x000000200e0e0836 */ /* 0x000fca0000000000 */
[----:B------:R-:W-:-:S04]  /*28b0*/  @P0 PRMT R14, R5, 0x654, R14 ;  /* 0x00000654050e0816 */ /* 0x000fc8000000000e */
[----:B------:R0:W-:Y:S01]  /*28c0*/  @P0 SYNCS.ARRIVE.TRANS64.RED.A1T0 RZ, [R14+URZ], RZ ;  /* 0x000000ff0eff09a7 */ /* 0x0001e2000810043f */
[----:B------:R-:W-:-:S13]  /*28d0*/  ISETP.GT.U32.AND P0, PT, R4, 0x1, PT ;  /* 0x000000010400780c */ /* 0x000fda0003f04070 */
[----:B0-----:R-:W-:Y:S05]  /*28e0*/  @P0 BRA `(.L_x_30) ;  /* 0x0000000000040947 */ /* 0x001fea0003800000 */
[----:B------:R-:W-:Y:S01]  /*28f0*/  BPT.TRAP 0x1 ;  /* 0x000000040000795c */ /* 0x000fe20000300000 */
.L_x_30:
[----:B------:R-:W-:Y:S01]  /*2900*/  UIADD3 UR18, UR18, 0x1, URZ ;  /* 0x0000000112127890 */ /* 0x000fe2000fffe03f */
[C---:B------:R-:W-:Y:S01]  /*2910*/  ISETP.GT.AND P1, PT, R12.reuse, 0x1, PT ;  /* 0x000000010c00780c */ /* 0x040fe20003f24270 */
[----:B------:R-:W-:Y:S02]  /*2920*/  VIADD R13, R13, 0x1 ;  /* 0x000000010d0d7836 */ /* 0x000fe40000000000 */
[----:B------:R-:W-:Y:S01]  /*2930*/  UISETP.NE.AND UP0, UPT, UR18, 0x4, UPT ;  /* 0x000000041200788c */ /* 0x000fe2000bf05270 */
[----:B------:R-:W-:Y:S02]  /*2940*/  VIADD R12, R12, 0xffffffff ;  /* 0xffffffff0c0c7836 */ /* 0x000fe40000000000 */
[C---:B------:R-:W-:Y:S01]  /*2950*/  ISETP.NE.AND P0, PT, R13.reuse, 0x4, PT ;  /* 0x000000040d00780c */ /* 0x040fe20003f05270 */
[----:B------:R-:W-:Y:S02]  /*2960*/  USEL UR8, URZ, 0x1, UP0 ;  /* 0x000000013f087887 */ /* 0x000fe40008000000 */
[----:B------:R-:W-:Y:S01]  /*2970*/  USEL UR18, UR18, URZ, UP0 ;  /* 0x0000003f12127287 */ /* 0x000fe20008000000 */
[----:B------:R-:W-:-:S03]  /*2980*/  SEL R13, R13, RZ, P0 ;  /* 0x000000ff0d0d7207 */ /* 0x000fc60000000000 */
[----:B------:R-:W-:Y:S01]  /*2990*/  LOP3.LUT R144, R144, UR8, RZ, 0x3c, !PT ;  /* 0x0000000890907c12 */ /* 0x000fe2000f8e3cff */
[----:B------:R-:W-:Y:S01]  /*29a0*/  UMOV UR8, 0x1 ;  /* 0x0000000100087882 */ /* 0x000fe20000000000 */
[----:B------:R-:W-:Y:S06]  /*29b0*/  @P1 BRA `(.L_x_31) ;  /* 0xfffffff400dc1947 */ /* 0x000fec000383ffff */
.L_x_23:
[----:B------:R-:W-:Y:S01]  /*29c0*/  UISETP.NE.AND UP0, UPT, UR6, URZ, UPT ;  /* 0x0000003f0600728c */ /* 0x000fe2000bf05270 */
[----:B01----:R-:W0:Y:S03]  /*29d0*/  LDC R12, c[0x0][0x28c] ;  /* 0x0000a300ff0c7b82 */ /* 0x003e260000000800 */
[----:B------:R-:W-:-:S06]  /*29e0*/  USEL UR6, URZ, 0x1, !UP0 ;  /* 0x000000013f067887 */ /* 0x000fcc000c000000 */
[----:B------:R-:W-:Y:S02]  /*29f0*/  ISETP.NE.AND P0, PT, RZ, UR6, PT ;  /* 0x00000006ff007c0c */ /* 0x000fe4000bf05270 */
[----:B0-----:R-:W-:-:S11]  /*2a00*/  ISETP.GE.AND P1, PT, R12, 0x1, PT ;  /* 0x000000010c00780c */ /* 0x001fd60003f26270 */
[----:B------:R-:W-:Y:S05]  /*2a10*/  @!P0 BRA `(.L_x_32) ;  /* 0x0000000400048947 */ /* 0x000fea0003800000 */
[----:B------:R-:W-:Y:S02]  /*2a20*/  WARPGROUP.DEPBAR.LE gsb0, 0x0 ;  /* 0x00008000000079c5 */ /* 0x000fe40000010000 */
[----:B------:R-:W-:Y:S01]  /*2a30*/  FADD R145, R56, R145 ;  /* 0x0000009138917221 */ /* 0x000fe20000000000 */
        /* <DEDUP_REMOVED lines=62> */
[----:B------:R-:W-:-:S07]  /*2e20*/  FADD R18, R18, R55 ;  /* 0x0000003712127221 */ /* 0x000fce0000000000 */
.L_x_32:
[----:B------:R-:W-:Y:S02]  /*2e30*/  WARPGROUP.DEPBAR.LE gsb0, 0x0 ;  /* 0x00008000000079c5 */ /* 0x000fe40000010000 */
[----:B------:R-:W-:Y:S05]  /*2e40*/  @!P1 BRA `(.L_x_33) ;  /* 0x0000000000489947 */ /* 0x000fea0003800000 */
[----:B------:R-:W-:-:S13]  /*2e50*/  ISETP.NE.AND P0, PT, R142, 0x3, PT ;  /* 0x000000038e00780c */ /* 0x000fda0003f05270 */
[----:B------:R-:W-:Y:S05]  /*2e60*/  @!P0 BRA `(.L_x_34) ;  /* 0x0000000000048947 */ /* 0x000fea0003800000 */
[----:B------:R-:W-:Y:S01]  /*2e70*/  BPT.TRAP 0x1 ;  /* 0x000000040000795c */ /* 0x000fe20000300000 */
.L_x_34:
[----:B------:R-:W-:Y:S01]  /*2e80*/  ISETP.NE.AND P0, PT, R6, RZ, PT ;  /* 0x000000ff0600720c */ /* 0x000fe20003f05270 */
[----:B------:R-:W-:Y:S01]  /*2e90*/  UISETP.LT.AND UP1, UPT, UR9, 0x1, UPT ;  /* 0x000000010900788c */ /* 0x000fe2000bf21270 */
[----:B------:R-:W-:-:S11]  /*2ea0*/  IMAD.U32 R13, RZ, RZ, UR10 ;  /* 0x0000000aff0d7e24 */ /* 0x000fd6000f8e00ff */
[----:B------:R-:W-:-:S05]  /*2eb0*/  VOTEU.ANY UP0, P0 ;  /* 0x00000000003f7886 */ /* 0x000fca0000000100 */
[----:B------:R-:W-:-:S04]  /*2ec0*/  @UP0 USEL UR6, UR9, 0x1, UP1 ;  /* 0x0000000109060887 */ /* 0x000fc80008800000 */
[----:B------:R-:W-:-:S06]  /*2ed0*/  @UP0 UIADD3 UR6, UR5, UR9, -UR6 ;  /* 0x0000000905060290 */ /* 0x000fcc000fffe806 */
[----:B------:R-:W-:-:S04]  /*2ee0*/  IMAD.U32 R12, RZ, RZ, UR6 ;  /* 0x00000006ff0c7e24 */ /* 0x000fc8000f8e00ff */
[----:B------:R-:W-:-:S05]  /*2ef0*/  @P0 IMAD.SHL.U32 R12, R12, 0x8, RZ ;  /* 0x000000080c0c0824 */ /* 0x000fca00078e00ff */
[----:B------:R-:W-:-:S04]  /*2f00*/  @P0 LOP3.LUT R12, R12, 0x18, RZ, 0xc0, !PT ;  /* 0x000000180c0c0812 */ /* 0x000fc800078ec0ff */
[----:B------:R-:W-:-:S04]  /*2f10*/  @P0 IADD3 R12, R13, 0x20, R12 ;  /* 0x000000200d0c0810 */ /* 0x000fc80007ffe00c */
[----:B------:R-:W-:-:S04]  /*2f20*/  @P0 PRMT R12, R5, 0x654, R12 ;  /* 0x00000654050c0816 */ /* 0x000fc8000000000c */
[----:B------:R0:W-:Y:S01]  /*2f30*/  @P0 SYNCS.ARRIVE.TRANS64.RED.A1T0 RZ, [R12+URZ], RZ ;  /* 0x000000ff0cff09a7 */ /* 0x0001e2000810043f */
[----:B------:R-:W-:-:S13]  /*2f40*/  ISETP.GT.U32.AND P0, PT, R4, 0x1, PT ;  /* 0x000000010400780c */ /* 0x000fda0003f04070 */
[----:B0-----:R-:W-:Y:S05]  /*2f50*/  @P0 BRA `(.L_x_33) ;  /* 0x0000000000040947 */ /* 0x001fea0003800000 */
[----:B------:R-:W-:Y:S01]  /*2f60*/  BPT.TRAP 0x1 ;  /* 0x000000040000795c */ /* 0x000fe20000300000 */
.L_x_33:
[----:B------:R-:W0:Y:S01]  /*2f70*/  LDC R24, c[0x0][0x288] ;  /* 0x0000a200ff187b82 */ /* 0x000e220000000800 */
[----:B------:R-:W-:Y:S01]  /*2f80*/  IMAD.SHL.U32 R35, R10, 0x40, RZ ;  /* 0x000000400a237824 */ /* 0x000fe200078e00ff */
[--C-:B------:R-:W-:Y:S01]  /*2f90*/  SHF.R.U32.HI R12, RZ, 0x2, R0.reuse ;  /* 0x00000002ff0c7819 */ /* 0x100fe20000011600 */
[----:B------:R-:W-:Y:S01]  /*2fa0*/  IMAD.SHL.U32 R36, R11, 0x100, RZ ;  /* 0x000001000b247824 */ /* 0x000fe200078e00ff */
[C---:B------:R-:W-:Y:S01]  /*2fb0*/  LOP3.LUT R14, R0.reuse, 0x60, RZ, 0xc0, !PT ;  /* 0x00000060000e7812 */ /* 0x040fe200078ec0ff */
[----:B------:R-:W-:Y:S01]  /*2fc0*/  ULDC UR6, c[0x0][0x284] ;  /* 0x0000a10000067ab9 */ /* 0x000fe20000000800 */
[----:B------:R-:W-:Y:S01]  /*2fd0*/  SHF.R.U32.HI R15, RZ, 0x7, R0 ;  /* 0x00000007ff0f7819 */ /* 0x000fe20000011600 */
[----:B------:R-:W-:Y:S01]  /*2fe0*/  IMAD.SHL.U32 R28, R0, 0x2, RZ ;  /* 0x00000002001c7824 */ /* 0x000fe200078e00ff */
[----:B------:R-:W-:Y:S01]  /*2ff0*/  LOP3.LUT R13, R12, 0x7, RZ, 0xc0, !PT ;  /* 0x000000070c0d7812 */ /* 0x000fe200078ec0ff */
[----:B------:R-:W-:Y:S01]  /*3000*/  IMAD.MOV.U32 R34, RZ, RZ, -0x1 ;  /* 0xffffffffff227424 */ /* 0x000fe200078e00ff */
[----:B------:R-:W-:-:S02]  /*3010*/  SHF.R.U32.HI R14, RZ, 0x1, R14 ;  /* 0x00000001ff0e7819 */ /* 0x000fc4000001160e */
[----:B------:R-:W-:Y:S02]  /*3020*/  LOP3.LUT R12, R15, 0x1, RZ, 0xc0, !PT ;  /* 0x000000010f0c7812 */ /* 0x000fe400078ec0ff */
[----:B------:R-:W-:Y:S02]  /*3030*/  IADD3 R25, RZ, -R14, -R13 ;  /* 0x8000000eff197210 */ /* 0x000fe40007ffe80d */
[----:B------:R-:W-:Y:S01]  /*3040*/  LOP3.LUT R15, R0, 0x3, RZ, 0xc0, !PT ;  /* 0x00000003000f7812 */ /* 0x000fe200078ec0ff */
[C---:B------:R-:W-:Y:S01]  /*3050*/  IMAD.SHL.U32 R26, R12.reuse, 0x40, RZ ;  /* 0x000000400c1a7824 */ /* 0x040fe200078e00ff */
[----:B------:R-:W-:Y:S01]  /*3060*/  LOP3.LUT R28, R35, 0x6, R28, 0xf8, !PT ;  /* 0x00000006231c7812 */ /* 0x000fe200078ef81c */
[----:B------:R-:W-:-:S03]  /*3070*/  IMAD R25, R12, -0x40, R25 ;  /* 0xffffffc00c197824 */ /* 0x000fc600078e0219 */
[----:B------:R-:W-:Y:S01]  /*3080*/  LOP3.LUT R37, R26, 0x40, R13, 0xe2, !PT ;  /* 0x000000401a257812 */ /* 0x000fe200078ee20d */
[----:B------:R-:W-:Y:S01]  /*3090*/  IMAD.WIDE R26, R11, 0x100, RZ ;  /* 0x000001000b1a7825 */ /* 0x000fe200078e02ff */
[----:B0-----:R-:W-:-:S03]  /*30a0*/  ISETP.GE.AND P0, PT, R35, R24, PT ;  /* 0x000000182300720c */ /* 0x001fc60003f06270 */
[----:B------:R-:W-:Y:S01]  /*30b0*/  IMAD R10, R15, -0x2, R24 ;  /* 0xfffffffe0f0a7824 */ /* 0x000fe200078e0218 */
[C---:B------:R-:W-:Y:S02]  /*30c0*/  ISETP.GE.OR P0, PT, R36.reuse, UR6, P0 ;  /* 0x0000000624007c0c */ /* 0x040fe40008706670 */
[----:B------:R-:W-:Y:S01]  /*30d0*/  IADD3 R36, -R36, UR6, R25 ;  /* 0x0000000624247c10 */ /* 0x000fe2000fffe119 */
[----:B------:R-:W-:Y:S01]  /*30e0*/  IMAD.IADD R35, R10, 0x1, -R35 ;  /* 0x000000010a237824 */ /* 0x000fe200078e0a23 */
[----:B------:R-:W-:-:S09]  /*30f0*/  LOP3.LUT R37, R26, R37, R14, 0xfe, !PT ;  /* 0x000000251a257212 */ /* 0x000fd200078efe0e */
[----:B------:R-:W-:Y:S05]  /*3100*/  @P0 BRA `(.L_x_35) ;  /* 0x0000004800200947 */ /* 0x000fea0003800000 */
[----:B------:R-:W0:Y:S01]  /*3110*/  LDC.64 R32, c[0x0][0x5c8] ;  /* 0x00017200ff207b82 */ /* 0x000e220000000a00 */
[----:B------:R-:W-:Y:S01]  /*3120*/  SHF.R.S32.HI R38, RZ, 0x1f, R7 ;  /* 0x0000001fff267819 */ /* 0x000fe20000011407 */
[----:B------:R-:W-:Y:S01]  /*3130*/  ULDC.64 UR6, c[0x0][0x5d0] ;  /* 0x0001740000067ab9 */ /* 0x000fe20000000a00 */
[----:B------:R-:W-:Y:S01]  /*3140*/  SHF.R.S32.HI R29, RZ, 0x1f, R28 ;  /* 0x0000001fff1d7819 */ /* 0x000fe2000001141c */
[----:B------:R-:W-:Y:S02]  /*3150*/  BSSY B0, `(.L_x_35) ;  /* 0x0000483000007945 */ /* 0x000fe40003800000 */
[----:B------:R-:W-:-:S04]  /*3160*/  IMAD R10, R38, UR6, RZ ;  /* 0x00000006260a7c24 */ /* 0x000fc8000f8e02ff */
[C---:B------:R-:W-:Y:S02]  /*3170*/  IMAD R13, R7.reuse, UR7, R10 ;  /* 0x00000007070d7c24 */ /* 0x040fe4000f8e020a */
[----:B------:R-:W-:Y:S01]  /*3180*/  IMAD.WIDE.U32 R10, R7, UR6, R28 ;  /* 0x00000006070a7c25 */ /* 0x000fe2000f8e001c */
[----:B------:R-:W-:-:S03]  /*3190*/  ULDC.64 UR6, c[0x0][0x5c0] ;  /* 0x0001700000067ab9 */ /* 0x000fc60000000a00 */
[----:B------:R-:W-:Y:S02]  /*31a0*/  IMAD.IADD R11, R11, 0x1, R13 ;  /* 0x000000010b0b7824 */ /* 0x000fe400078e020d */
[----:B0-----:R-:W-:Y:S01]  /*31b0*/  IMAD R12, R27, R32, RZ ;  /* 0x000000201b0c7224 */ /* 0x001fe200078e02ff */
[----:B------:R-:W-:-:S03]  /*31c0*/  SHF.L.U64.HI R30, R32, 0x7, R33 ;  /* 0x00000007201e7819 */ /* 0x000fc60000010221 */
[C---:B------:R-:W-:Y:S02]  /*31d0*/  IMAD R15, R37.reuse, R33, R12 ;  /* 0x00000021250f7224 */ /* 0x040fe400078e020c */
[----:B------:R-:W-:-:S04]  /*31e0*/  IMAD.WIDE.U32 R12, R37, R32, R10 ;  /* 0x00000020250c7225 */ /* 0x000fc800078e000a */
[----:B------:R-:W-:Y:S01]  /*31f0*/  IMAD.IADD R13, R13, 0x1, R15 ;  /* 0x000000010d0d7824 */ /* 0x000fe200078e020f */
[----:B------:R-:W-:Y:S01]  /*3200*/  IADD3 R24, P2, R12, UR6, RZ ;  /* 0x000000060c187c10 */ /* 0x000fe2000ff5e0ff */
[C---:B------:R-:W-:Y:S01]  /*3210*/  IMAD.SHL.U32 R11, R32.reuse, 0x80, RZ ;  /* 0x00000080200b7824 */ /* 0x040fe200078e00ff */
[C---:B------:R-:W-:Y:S02]  /*3220*/  LEA R10, P4, R32.reuse, R12, 0x3 ;  /* 0x0000000c200a7211 */ /* 0x040fe400078818ff */
[----:B------:R-:W-:Y:S02]  /*3230*/  IADD3.X R25, R13, UR7, RZ, P2, !PT ;  /* 0x000000070d197c10 */ /* 0x000fe400097fe4ff */
[----:B---3-5:R-:W-:Y:S02]  /*3240*/  FSETP.NEU.AND P2, PT, R9, RZ, PT ;  /* 0x000000ff0900720b */ /* 0x028fe40003f4d000 */
[----:B------:R-:W-:Y:S02]  /*3250*/  LEA.HI.X R31, R32, R13, R33, 0x3, P4 ;  /* 0x0000000d201f7211 */ /* 0x000fe400020f1c21 */
[----:B------:R-:W-:-:S02]  /*3260*/  IADD3 R14, P4, R10, UR6, RZ ;  /* 0x000000060a0e7c10 */ /* 0x000fc4000ff9e0ff */
[--C-:B------:R-:W-:Y:S02]  /*3270*/  IADD3 R12, P1, P0, R12, UR6, R11.reuse ;  /* 0x000000060c0c7c10 */ /* 0x100fe4000f83e00b */
[----:B------:R-:W-:Y:S02]  /*3280*/  IADD3 R10, P5, P6, R10, UR6, R11 ;  /* 0x000000060a0a7c10 */ /* 0x000fe4000febe00b */
[--C-:B------:R-:W-:Y:S02]  /*3290*/  IADD3.X R13, R13, UR7, R30.reuse, P1, P0 ;  /* 0x000000070d0d7c10 */ /* 0x100fe40008fe041e */
[C---:B------:R-:W-:Y:S02]  /*32a0*/  IADD3.X R15, R31.reuse, UR7, RZ, P4, !PT ;  /* 0x000000071f0f7c10 */ /* 0x040fe4000a7fe4ff */
[----:B------:R-:W-:Y:S01]  /*32b0*/  IADD3.X R11, R31, UR7, R30, P5, P6 ;  /* 0x000000071f0b7c10 */ /* 0x000fe2000afec41e */
[----:B------:R-:W-:Y:S06]  /*32c0*/  @!P2 BRA `(.L_x_36) ;  /* 0x00000034009ca947 */ /* 0x000fec0003800000 */
[----:B------:R-:W-:Y:S01]  /*32d0*/  ULDC.64 UR6, c[0x0][0x5b8] ;  /* 0x00016e0000067ab9 */ /* 0x000fe20000000a00 */
[----:B------:R-:W-:Y:S01]  /*32e0*/  ISETP.GE.AND P0, PT, R36, 0x1, PT ;  /* 0x000000012400780c */ /* 0x000fe20003f06270 */
[----:B------:R-:W-:Y:S01]  /*32f0*/  IMAD R30, R38, UR6, RZ ;  /* 0x00000006261e7c24 */ /* 0x000fe2000f8e02ff */
[----:B------:R-:W-:Y:S01]  /*3300*/  ULDC.64 UR10, c[0x0][0x5a8] ;  /* 0x00016a00000a7ab9 */ /* 0x000fe20000000a00 */
[----:B------:R-:W-:Y:S01]  /*3310*/  IMAD.WIDE.U32 R28, R7, UR6, R28 ;  /* 0x00000006071c7c25 */ /* 0x000fe2000f8e001c */
[----:B------:R-:W-:Y:S01]  /*3320*/  ISETP.LT.OR P4, PT, R35, 0x1, !P0 ;  /* 0x000000012300780c */ /* 0x000fe20004781670 */
[----:B------:R-:W-:Y:S02]  /*3330*/  BSSY B1, `(.L_x_37) ;  /* 0x000000c000017945 */ /* 0x000fe40003800000 */
[----:B------:R-:W-:Y:S01]  /*3340*/  IMAD R7, R7, UR7, R30 ;  /* 0x0000000707077c24 */ /* 0x000fe2000f8e021e */
[----:B------:R-:W-:Y:S02]  /*3350*/  ULDC.64 UR6, c[0x0][0x5b0] ;  /* 0x00016c0000067ab9 */ /* 0x000fe40000000a00 */
[----:B------:R-:W-:-:S02]  /*3360*/  IMAD R32, R27, UR6, RZ ;  /* 0x000000061b207c24 */ /* 0x000fc4000f8e02ff */
[----:B------:R-:W-:Y:S02]  /*3370*/  IMAD.IADD R29, R29, 0x1, R7 ;  /* 0x000000011d1d7824 */ /* 0x000fe400078e0207 */
[C---:B------:R-:W-:Y:S02]  /*3380*/  IMAD R7, R37.reuse, UR7, R32 ;  /* 0x0000000725077c24 */ /* 0x040fe4000f8e0220 */
[----:B------:R-:W-:-:S03]  /*3390*/  IMAD.WIDE.U32 R30, R37, UR6, R28 ;  /* 0x00000006251e7c25 */ /* 0x000fc6000f8e001c */
[----:B------:R-:W-:-:S04]  /*33a0*/  IADD3 R30, P1, R30, UR10, RZ ;  /* 0x0000000a1e1e7c10 */ /* 0x000fc8000ff3e0ff */
[--C-:B------:R-:W-:Y:S02]  /*33b0*/  IADD3.X R31, R31, UR11, R7.reuse, P1, !PT ;  /* 0x0000000b1f1f7c10 */ /* 0x100fe40008ffe407 */
[----:B------:R-:W-:Y:S01]  /*33c0*/  PRMT R7, RZ, 0x7610, R7 ;  /* 0x00007610ff077816 */ /* 0x000fe20000000007 */
[----:B------:R-:W-:Y:S06]  /*33d0*/  @P4 BRA `(.L_x_38) ;  /* 0x0000000000044947 */ /* 0x000fec0003800000 */
[----:B------:R0:W5:Y:S02]  /*33e0*/  LDG.E.U8 R7, desc[UR16][R30.64] ;  /* 0x000000101e077981 */ /* 0x000164000c1e1100 */
.L_x_38:
[----:B------:R-:W-:Y:S05]  /*33f0*/  BSYNC B1 ;  /* 0x0000000000017941 */ /* 0x000fea0003800000 */
.L_x_37:
[----:B-----5:R-:W-:Y:S01]  /*3400*/  LOP3.LUT R7, R7, 0xff, RZ, 0xc0, !PT ;  /* 0x000000ff07077812 */ /* 0x020fe200078ec0ff */
[----:B------:R-:W-:Y:S01]  /*3410*/  BSSY B1, `(.L_x_39) ;  /* 0x000000b000017945 */ /* 0x000fe20003800000 */
[----:B------:R-:W-:Y:S02]  /*3420*/  ISETP.LT.OR P2, PT, R35, 0x2, !P0 ;  /* 0x000000022300780c */ /* 0x000fe40004741670 */
[----:B------:R-:W-:-:S05]  /*3430*/  F2FP.F16.E4M3.UNPACK_B R7, R7 ;  /* 0x00000007ff07723e */ /* 0x000fca00020006ff */
[----:B------:R-:W-:Y:S01]  /*3440*/  HADD2.F32 R32, -RZ, R7.H0_H0 ;  /* 0x20000007ff207230 */ /* 0x000fe20000004100 */
[----:B------:R-:W-:-:S04]  /*3450*/  PRMT R7, RZ, 0x7610, R7 ;  /* 0x00007610ff077816 */ /* 0x000fc80000000007 */
[----:B------:R-:W-:-:S04]  /*3460*/  FMUL R32, R32, R9 ;  /* 0x0000000920207220 */ /* 0x000fc80000400000 */
[----:B--2---:R-:W-:-:S05]  /*3470*/  FFMA R32, R145, R8, R32 ;  /* 0x0000000891207223 */ /* 0x004fca0000000020 */
[----:B------:R-:W-:-:S05]  /*3480*/  F2FP.SATFINITE.E4M3.F32.PACK_AB_MERGE_C R33, RZ, R32, RZ ;  /* 0x00000020ff21723e */ /* 0x000fca00048070ff */
[----:B------:R1:W-:Y:S01]  /*3490*/  @!P4 STG.E.U8 desc[UR16][R24.64], R33 ;  /* 0x000000211800c986 */ /* 0x0003e2000c101110 */
[----:B------:R-:W-:Y:S05]  /*34a0*/  @P2 BRA `(.L_x_40) ;  /* 0x0000000000042947 */ /* 0x000fea0003800000 */
[----:B------:R2:W5:Y:S02]  /*34b0*/  LDG.E.U8 R7, desc[UR16][R30.64+0x1] ;  /* 0x000001101e077981 */ /* 0x000564000c1e1100 */
.L_x_40:
[----:B------:R-:W-:Y:S05]  /*34c0*/  BSYNC B1 ;  /* 0x0000000000017941 */ /* 0x000fea0003800000 */
.L_x_39:
[----:B-----5:R-:W-:Y:S01]  /*34d0*/  LOP3.LUT R7, R7, 0xff, RZ, 0xc0, !PT ;  /* 0x000000ff07077812 */ /* 0x020fe200078ec0ff */
[----:B------:R-:W-:Y:S01]  /*34e0*/  BSSY B1, `(.L_x_41) ;  /* 0x0000013000017945 */ /* 0x000fe20003800000 */
[----:B------:R-:W-:Y:S02]  /*34f0*/  IADD3 R39, P1, R37, 0x8, RZ ;  /* 0x0000000825277810 */ /* 0x000fe40007f3e0ff */
[----:B------:R-:W-:-:S03]  /*3500*/  F2FP.F16.E4M3.UNPACK_B R7, R7 ;  /* 0x00000007ff07723e */ /* 0x000fc600020006ff */
[----:B-1----:R-:W-:Y:S01]  /*3510*/  IMAD.X R33, RZ, RZ, R27, P1 ;  /* 0x000000ffff217224 */ /* 0x002fe200008e061b */
[----:B------:R-:W-:Y:S01]  /*3520*/  ISETP.GE.AND P1, PT, R36, 0x9, PT ;  /* 0x000000092400780c */ /* 0x000fe20003f26270 */
[----:B------:R-:W-:Y:S02]  /*3530*/  HADD2.F32 R32, -RZ, R7.H0_H0 ;  /* 0x20000007ff207230 */ /* 0x000fe40000004100 */
[----:B------:R-:W-:Y:S01]  /*3540*/  IMAD R38, R33, UR6, RZ ;  /* 0x0000000621267c24 */ /* 0x000fe2000f8e02ff */
[----:B------:R-:W-:Y:S02]  /*3550*/  ISETP.LT.OR P5, PT, R35, 0x1, !P1 ;  /* 0x000000012300780c */ /* 0x000fe40004fa1670 */
[----:B------:R-:W-:Y:S01]  /*3560*/  FMUL R7, R32, R9 ;  /* 0x0000000920077220 */ /* 0x000fe20000400000 */
[----:B------:R-:W-:-:S04]  /*3570*/  IMAD.WIDE.U32 R32, R39, UR6, R28 ;  /* 0x0000000627207c25 */ /* 0x000fc8000f8e001c */
[----:B------:R-:W-:Y:S01]  /*3580*/  FFMA R7, R140, R8, R7 ;  /* 0x000000088c077223 */ /* 0x000fe20000000007 */
[----:B------:R-:W-:Y:S01]  /*3590*/  IMAD R39, R39, UR7, R38 ;  /* 0x0000000727277c24 */ /* 0x000fe2000f8e0226 */
[----:B------:R-:W-:-:S03]  /*35a0*/  IADD3 R32, P4, R32, UR10, RZ ;  /* 0x0000000a20207c10 */ /* 0x000fc6000ff9e0ff */
[----:B------:R-:W-:Y:S02]  /*35b0*/  F2FP.SATFINITE.E4M3.F32.PACK_AB_MERGE_C R41, RZ, R7, RZ ;  /* 0x00000007ff29723e */ /* 0x000fe400048070ff */
[----:B------:R-:W-:Y:S02]  /*35c0*/  IADD3.X R33, R33, UR11, R39, P4, !PT ;  /* 0x0000000b21217c10 */ /* 0x000fe4000a7fe427 */
[----:B------:R-:W-:Y:S01]  /*35d0*/  PRMT R7, RZ, 0x7610, R7 ;  /* 0x00007610ff077816 */ /* 0x000fe20000000007 */
[----:B------:R1:W-:Y:S01]  /*35e0*/  @!P2 STG.E.U8 desc[UR16][R24.64+0x1], R41 ;  /* 0x000001291800a986 */ /* 0x0003e2000c101110 */
[----:B------:R-:W-:Y:S05]  /*35f0*/  @P5 BRA `(.L_x_42) ;  /* 0x0000000000045947 */ /* 0x000fea0003800000 */
[----:B------:R3:W5:Y:S02]  /*3600*/  LDG.E.U8 R7, desc[UR16][R32.64] ;  /* 0x0000001020077981 */ /* 0x000764000c1e1100 */
.L_x_42:
[----:B------:R-:W-:Y:S05]  /*3610*/  BSYNC B1 ;  /* 0x0000000000017941 */ /* 0x000fea0003800000 */
.L_x_41:
[----:B-----5:R-:W-:Y:S01]  /*3620*/  LOP3.LUT R7, R7, 0xff, RZ, 0xc0, !PT ;  /* 0x000000ff07077812 */ /* 0x020fe200078ec0ff */
[----:B------:R-:W-:Y:S01]  /*3630*/  BSSY B1, `(.L_x_43) ;  /* 0x000000b000017945 */ /* 0x000fe20003800000 */
[----:B------:R-:W-:Y:S02]  /*3640*/  ISETP.LT.OR P2, PT, R35, 0x2, !P1 ;  /* 0x000000022300780c */ /* 0x000fe40004f41670 */
[----:B------:R-:W-:-:S05]  /*3650*/  F2FP.F16.E4M3.UNPACK_B R7, R7 ;  /* 0x00000007ff07723e */ /* 0x000fca00020006ff */
[----:B------:R-:W-:Y:S01]  /*3660*/  HADD2.F32 R38, -RZ, R7.H0_H0 ;  /* 0x20000007ff267230 */ /* 0x000fe20000004100 */
[----:B------:R-:W-:-:S04]  /*3670*/  PRMT R7, RZ, 0x7610, R7 ;  /* 0x00007610ff077816 */ /* 0x000fc80000000007 */
[----:B------:R-:W-:-:S04]  /*3680*/  FMUL R38, R38, R9 ;  /* 0x0000000926267220 */ /* 0x000fc80000400000 */
[----:B------:R-:W-:-:S05]  /*3690*/  FFMA R38, R143, R8, R38 ;  /* 0x000000088f267223 */ /* 0x000fca0000000026 */
[----:B------:R-:W-:-:S05]  /*36a0*/  F2FP.SATFINITE.E4M3.F32.PACK_AB_MERGE_C R39, RZ, R38, RZ ;  /* 0x00000026ff27723e */ /* 0x000fca00048070ff */
[----:B------:R4:W-:Y:S01]  /*36b0*/  @!P5 STG.E.U8 desc[UR16][R14.64], R39 ;  /* 0x000000270e00d986 */ /* 0x0009e2000c101110 */
[----:B------:R-:W-:Y:S05]  /*36c0*/  @P2 BRA `(.L_x_44) ;  /* 0x0000000000042947 */ /* 0x000fea0003800000 */
[----:B------:R0:W5:Y:S02]  /*36d0*/  LDG.E.U8 R7, desc[UR16][R32.64+0x1] ;  /* 0x0000011020077981 */ /* 0x000164000c1e1100 */
.L_x_44:
[----:B------:R-:W-:Y:S05]  /*36e0*/  BSYNC B1 ;  /* 0x0000000000017941 */ /* 0x000fea0003800000 */
.L_x_43:
[----:B-----5:R-:W-:Y:S01]  /*36f0*/  LOP3.LUT R7, R7, 0xff, RZ, 0xc0, !PT ;  /* 0x000000ff07077812 */ /* 0x020fe200078ec0ff */
[----:B------:R-:W-:Y:S01]  /*3700*/  BSSY B1, `(.L_x_45) ;  /* 0x000000b000017945 */ /* 0x000fe20003800000 */
[----:B------:R-:W-:Y:S02]  /*3710*/  ISETP.LT.OR P4, PT, R35, 0x9, !P0 ;  /* 0x000000092300780c */ /* 0x000fe40004781670 */
[----:B------:R-:W-:-:S05]  /*3720*/  F2FP.F16.E4M3.UNPACK_B R7, R7 ;  /* 0x00000007ff07723e */ /* 0x000fca00020006ff */
[----:B------:R-:W-:-:S05]  /*3730*/  HADD2.F32 R38, -RZ, R7.H0_H0 ;  /* 0x20000007ff267230 */ /* 0x000fca0000004100 */
[----:B------:R-:W-:-:S04]  /*3740*/  FMUL R7, R38, R9 ;  /* 0x0000000926077220 */ /* 0x000fc80000400000 */
[----:B------:R-:W-:-:S05]  /*3750*/  FFMA R7, R138, R8, R7 ;  /* 0x000000088a077223 */ /* 0x000fca0000000007 */
[----:B----4-:R-:W-:Y:S02]  /*3760*/  F2FP.SATFINITE.E4M3.F32.PACK_AB_MERGE_C R39, RZ, R7, RZ ;  /* 0x00000007ff27723e */ /* 0x010fe400048070ff */
[----:B------:R-:W-:-:S03]  /*3770*/  PRMT R7, RZ, 0x7610, R7 ;  /* 0x00007610ff077816 */ /* 0x000fc60000000007 */
[----:B------:R4:W-:Y:S01]  /*3780*/  @!P2 STG.E.U8 desc[UR16][R14.64+0x1], R39 ;  /* 0x000001270e00a986 */ /* 0x0009e2000c101110 */
[----:B------:R-:W-:Y:S05]  /*3790*/  @P4 BRA `(.L_x_46) ;  /* 0x0000000000044947 */ /* 0x000fea0003800000 */
[----:B------:R0:W5:Y:S02]  /*37a0*/  LDG.E.U8 R7, desc[UR16][R30.64+0x8] ;  /* 0x000008101e077981 */ /* 0x000164000c1e1100 */
.L_x_46:
[----:B------:R-:W-:Y:S05]  /*37b0*/  BSYNC B1 ;  /* 0x0000000000017941 */ /* 0x000fea0003800000 */
.L_x_45:
        /* <DEDUP_REMOVED lines=8> */
[----:B----4-:R-:W-:-:S05]  /*3840*/  F2FP.SATFINITE.E4M3.F32.PACK_AB_MERGE_C R39, RZ, R38, RZ ;  /* 0x00000026ff27723e */ /* 0x010fca00048070ff */
[----:B------:R4:W-:Y:S01]  /*3850*/  @!P4 STG.E.U8 desc[UR16][R24.64+0x8], R39 ;  /* 0x000008271800c986 */ /* 0x0009e2000c101110 */
[----:B------:R-:W-:Y:S05]  /*3860*/  @P2 BRA `(.L_x_48) ;  /* 0x0000000000042947 */ /* 0x000fea0003800000 */
[----:B------:R0:W5:Y:S02]  /*3870*/  LDG.E.U8 R7, desc[UR16][R30.64+0x9] ;  /* 0x000009101e077981 */ /* 0x000164000c1e1100 */
.L_x_48:
[----:B------:R-:W-:Y:S05]  /*3880*/  BSYNC B1 ;  /* 0x0000000000017941 */ /* 0x000fea0003800000 */
.L_x_47:
        /* <DEDUP_REMOVED lines=12> */
.L_x_50:
[----:B------:R-:W-:Y:S05]  /*3950*/  BSYNC B1 ;  /* 0x0000000000017941 */ /* 0x000fea0003800000 */
.L_x_49:
        /* <DEDUP_REMOVED lines=12> */
.L_x_52:
[----:B------:R-:W-:Y:S05]  /*3a20*/  BSYNC B1 ;  /* 0x0000000000017941 */ /* 0x000fea0003800000 */
.L_x_51:
        /* <DEDUP_REMOVED lines=12> */
.L_x_54:
[----:B------:R-:W-:Y:S05]  /*3af0*/  BSYNC B1 ;  /* 0x0000000000017941 */ /* 0x000fea0003800000 */
.L_x_53:
        /* <DEDUP_REMOVED lines=12> */
.L_x_56:
[----:B------:R-:W-:Y:S05]  /*3bc0*/  BSYNC B1 ;  /* 0x0000000000017941 */ /* 0x000fea0003800000 */
.L_x_55:
        /* <DEDUP_REMOVED lines=12> */
.L_x_58:
[----:B------:R-:W-:Y:S05]  /*3c90*/  BSYNC B1 ;  /* 0x0000000000017941 */ /* 0x000fea0003800000 */
.L_x_57:
        /* <DEDUP_REMOVED lines=12> */
.L_x_60:
[----:B------:R-:W-:Y:S05]  /*3d60*/  BSYNC B1 ;  /* 0x0000000000017941 */ /* 0x000fea0003800000 */
.L_x_59:
        /* <DEDUP_REMOVED lines=12> */
.L_x_62:
[----:B------:R-:W-:Y:S05]  /*3e30*/  BSYNC B1 ;  /* 0x0000000000017941 */ /* 0x000fea0003800000 */
.L_x_61:
        /* <DEDUP_REMOVED lines=12> */
.L_x_64:
[----:B------:R-:W-:Y:S05]  /*3f00*/  BSYNC B1 ;  /* 0x0000000000017941 */ /* 0x000fea0003800000 */
.L_x_63:
        /* <DEDUP_REMOVED lines=12> */
.L_x_66:
[----:B------:R-:W-:Y:S05]  /*3fd0*/  BSYNC B1 ;  /* 0x0000000000017941 */ /* 0x000fea0003800000 */
.L_x_65:
        /* <DEDUP_REMOVED lines=12> */
.L_x_68:
[----:B------:R-:W-:Y:S05]  /*40a0*/  BSYNC B1 ;  /* 0x0000000000017941 */ /* 0x000fea0003800000 */
.L_x_67:
        /* <DEDUP_REMOVED lines=12> */
.L_x_70:
[----:B------:R-:W-:Y:S05]  /*4170*/  BSYNC B1 ;  /* 0x0000000000017941 */ /* 0x000fea0003800000 */
.L_x_69:
        /* <DEDUP_REMOVED lines=12> */
.L_x_72:
[----:B------:R-:W-:Y:S05]  /*4240*/  BSYNC B1 ;  /* 0x0000000000017941 */ /* 0x000fea0003800000 */
.L_x_71:
        /* <DEDUP_REMOVED lines=12> */
.L_x_74:
[----:B------:R-:W-:Y:S05]  /*4310*/  BSYNC B1 ;  /* 0x0000000000017941 */ /* 0x000fea0003800000 */
.L_x_73:
        /* <DEDUP_REMOVED lines=12> */
.L_x_76:
[----:B------:R-:W-:Y:S05]  /*43e0*/  BSYNC B1 ;  /* 0x0000000000017941 */ /* 0x000fea0003800000 */
.L_x_75:
        /* <DEDUP_REMOVED lines=12> */
.L_x_78:
[----:B------:R-:W-:Y:S05]  /*44b0*/  BSYNC B1 ;  /* 0x0000000000017941 */ /* 0x000fea0003800000 */
.L_x_77:
        /* <DEDUP_REMOVED lines=12> */
.L_x_80:
[----:B------:R-:W-:Y:S05]  /*4580*/  BSYNC B1 ;  /* 0x0000000000017941 */ /* 0x000fea0003800000 */
.L_x_79:
        /* <DEDUP_REMOVED lines=12> */
.L_x_82:
[----:B------:R-:W-:Y:S05]  /*4650*/  BSYNC B1 ;  /* 0x0000000000017941 */ /* 0x000fea0003800000 */
.L_x_81:
        /* <DEDUP_REMOVED lines=12> */
.L_x_84:
[----:B------:R-:W-:Y:S05]  /*4720*/  BSYNC B1 ;  /* 0x0000000000017941 */ /* 0x000fea0003800000 */
.L_x_83:
        /* <DEDUP_REMOVED lines=12> */
.L_x_86:
[----:B------:R-:W-:Y:S05]  /*47f0*/  BSYNC B1 ;  /* 0x0000000000017941 */ /* 0x000fea0003800000 */
.L_x_85:
        /* <DEDUP_REMOVED lines=12> */
.L_x_88:
[----:B------:R-:W-:Y:S05]  /*48c0*/  BSYNC B1 ;  /* 0x0000000000017941 */ /* 0x000fea0003800000 */
.L_x_87:
        /* <DEDUP_REMOVED lines=12> */
.L_x_90:
[----:B------:R-:W-:Y:S05]  /*4990*/  BSYNC B1 ;  /* 0x0000000000017941 */ /* 0x000fea0003800000 */
.L_x_89:
        /* <DEDUP_REMOVED lines=12> */
.L_x_92:
[----:B------:R-:W-:Y:S05]  /*4a60*/  BSYNC B1 ;  /* 0x0000000000017941 */ /* 0x000fea0003800000 */
.L_x_91:
        /* <DEDUP_REMOVED lines=12> */
.L_x_94:
[----:B------:R-:W-:Y:S05]  /*4b30*/  BSYNC B1 ;  /* 0x0000000000017941 */ /* 0x000fea0003800000 */
.L_x_93:
        /* <DEDUP_REMOVED lines=12> */
.L_x_96:
[----:B------:R-:W-:Y:S05]  /*4c00*/  BSYNC B1 ;  /* 0x0000000000017941 */ /* 0x000fea0003800000 */
.L_x_95:
[----:B-----5:R-:W-:Y:S01]  /*4c10*/  LOP3.LUT R7, R7, 0xff, RZ, 0xc0, !PT ;  /* 0x000000ff07077812 */ /* 0x020fe200078ec0ff */
[----:B------:R-:W-:Y:S01]  /*4c20*/  BSSY B1, `(.L_x_97) ;  /* 0x000000b000017945 */ /* 0x000fe20003800000 */
[----:B------:R-:W-:Y:S02]  /*4c30*/  ISETP.LT.OR P2, PT, R35, 0x39, !P1 ;  /* 0x000000392300780c */ /* 0x000fe40004f41670 */
[----:B------:R-:W-:-:S05]  /*4c40*/  F2FP.F16.E4M3.UNPACK_B R7, R7 ;  /* 0x00000007ff07723e */ /* 0x000fca00020006ff */
[----:B0-2---:R-:W-:-:S05]  /*4c50*/  HADD2.F32 R30, -RZ, R7.H0_H0 ;  /* 0x20000007ff1e7230 */ /* 0x005fca0000004100 */
[----:B------:R-:W-:-:S04]  /*4c60*/  FMUL R7, R30, R9 ;  /* 0x000000091e077220 */ /* 0x000fc80000400000 */
[----:B------:R-:W-:-:S05]  /*4c70*/  FFMA R7, R112, R8, R7 ;  /* 0x0000000870077223 */ /* 0x000fca0000000007 */
[----:B------:R-:W-:Y:S02]  /*4c80*/  F2FP.SATFINITE.E4M3.F32.PACK_AB_MERGE_C R31, RZ, R7, RZ ;  /* 0x00000007ff1f723e */ /* 0x000fe400048070ff */
[----:B------:R-:W-:-:S03]  /*4c90*/  PRMT R7, RZ, 0x7610, R7 ;  /* 0x00007610ff077816 */ /* 0x000fc60000000007 */
[----:B------:R0:W-:Y:S01]  /*4ca0*/  @!P0 STG.E.U8 desc[UR16][R24.64+0x39], R31 ;  /* 0x0000391f18008986 */ /* 0x0001e2000c101110 */
[----:B------:R-:W-:Y:S05]  /*4cb0*/  @P2 BRA `(.L_x_98) ;  /* 0x0000000000042947 */ /* 0x000fea0003800000 */
[----:B------:R2:W5:Y:S02]  /*4cc0*/  LDG.E.U8 R7, desc[UR16][R32.64+0x38] ;  /* 0x0000381020077981 */ /* 0x000564000c1e1100 */
.L_x_98:
[----:B------:R-:W-:Y:S05]  /*4cd0*/  BSYNC B1 ;  /* 0x0000000000017941 */ /* 0x000fea0003800000 */
.L_x_97:
[----:B-----5:R-:W-:Y:S01]  /*4ce0*/  LOP3.LUT R7, R7, 0xff, RZ, 0xc0, !PT ;  /* 0x000000ff07077812 */ /* 0x020fe200078ec0ff */
[----:B------:R-:W-:Y:S01]  /*4cf0*/  BSSY B1, `(.L_x_99) ;  /* 0x000000b000017945 */ /* 0x000fe20003800000 */
[----:B------:R-:W-:Y:S02]  /*4d00*/  ISETP.LT.OR P1, PT, R35, 0x3a, !P1 ;  /* 0x0000003a2300780c */ /* 0x000fe40004f21670 */
[----:B------:R-:W-:-:S05]  /*4d10*/  F2FP.F16.E4M3.UNPACK_B R7, R7 ;  /* 0x00000007ff07723e */ /* 0x000fca00020006ff */
[----:B01--4-:R-:W-:Y:S01]  /*4d20*/  HADD2.F32 R24, -RZ, R7.H0_H0 ;  /* 0x20000007ff187230 */ /* 0x013fe20000004100 */
[----:B------:R-:W-:-:S04]  /*4d30*/  PRMT R7, RZ, 0x7610, R7 ;  /* 0x00007610ff077816 */ /* 0x000fc80000000007 */
[----:B------:R-:W-:-:S04]  /*4d40*/  FMUL R24, R24, R9 ;  /* 0x0000000918187220 */ /* 0x000fc80000400000 */
[----:B------:R-:W-:-:S05]  /*4d50*/  FFMA R24, R115, R8, R24 ;  /* 0x0000000873187223 */ /* 0x000fca0000000018 */
[----:B------:R-:W-:-:S05]  /*4d60*/  F2FP.SATFINITE.E4M3.F32.PACK_AB_MERGE_C R25, RZ, R24, RZ ;  /* 0x00000018ff19723e */ /* 0x000fca00048070ff */
[----:B------:R0:W-:Y:S01]  /*4d70*/  @!P2 STG.E.U8 desc[UR16][R14.64+0x38], R25 ;  /* 0x000038190e00a986 */ /* 0x0001e2000c101110 */
[----:B------:R-:W-:Y:S05]  /*4d80*/  @P1 BRA `(.L_x_100) ;  /* 0x0000000000041947 */ /* 0x000fea0003800000 */
[----:B------:R1:W5:Y:S02]  /*4d90*/  LDG.E.U8 R7, desc[UR16][R32.64+0x39] ;  /* 0x0000391020077981 */ /* 0x000364000c1e1100 */
.L_x_100:
[----:B------:R-:W-:Y:S05]  /*4da0*/  BSYNC B1 ;  /* 0x0000000000017941 */ /* 0x000fea0003800000 */
.L_x_99:
[----:B-----5:R-:W-:Y:S01]  /*4db0*/  LOP3.LUT R7, R7, 0xff, RZ, 0xc0, !PT ;  /* 0x000000ff07077812 */ /* 0x020fe200078ec0ff */
[----:B------:R-:W-:Y:S01]  /*4dc0*/  BSSY B1, `(.L_x_101) ;  /* 0x0000013000017945 */ /* 0x000fe20003800000 */
[----:B------:R-:W-:Y:S02]  /*4dd0*/  IADD3 R31, P0, R37, 0x80, RZ ;  /* 0x00000080251f7810 */ /* 0x000fe40007f1e0ff */
[----:B------:R-:W-:-:S03]  /*4de0*/  F2FP.F16.E4M3.UNPACK_B R7, R7 ;  /* 0x00000007ff07723e */ /* 0x000fc600020006ff */
[----:B0-----:R-:W-:Y:S01]  /*4df0*/  IMAD.X R25, RZ, RZ, R27, P0 ;  /* 0x000000ffff197224 */ /* 0x001fe200000e061b */
        /* <DEDUP_REMOVED lines=9> */
[----:B-123--:R-:W-:Y:S02]  /*4e90*/  F2FP.SATFINITE.E4M3.F32.PACK_AB_MERGE_C R33, RZ, R7, RZ ;  /* 0x00000007ff21723e */ /* 0x00efe400048070ff */
[----:B------:R-:W-:Y:S02]  /*4ea0*/  IADD3.X R25, R25, UR11, R31, P2, !PT ;  /* 0x0000000b19197c10 */ /* 0x000fe400097fe41f */
[----:B------:R-:W-:Y:S01]  /*4eb0*/  PRMT R7, RZ, 0x7610, R7 ;  /* 0x00007610ff077816 */ /* 0x000fe20000000007 */
[----:B------:R0:W-:Y:S01]  /*4ec0*/  @!P1 STG.E.U8 desc[UR16][R14.64+0x39], R33 ;  /* 0x000039210e009986 */ /* 0x0001e2000c101110 */
[----:B------:R-:W-:Y:S05]  /*4ed0*/  @P4 BRA `(.L_x_102) ;  /* 0x0000000000044947 */ /* 0x000fea0003800000 */
[----:B------:R1:W5:Y:S02]  /*4ee0*/  LDG.E.U8 R7, desc[UR16][R24.64] ;  /* 0x0000001018077981 */ /* 0x000364000c1e1100 */
.L_x_102:
[----:B------:R-:W-:Y:S05]  /*4ef0*/  BSYNC B1 ;  /* 0x0000000000017941 */ /* 0x000fea0003800000 */
.L_x_101:
[----:B-----5:R-:W-:Y:S01]  /*4f00*/  LOP3.LUT R7, R7, 0xff, RZ, 0xc0, !PT ;  /* 0x000000ff07077812 */ /* 0x020fe200078ec0ff */
[----:B------:R-:W-:Y:S01]  /*4f10*/  BSSY B1, `(.L_x_103) ;  /* 0x000000b000017945 */ /* 0x000fe20003800000 */
[----:B------:R-:W-:Y:S02]  /*4f20*/  ISETP.LT.OR P2, PT, R35, 0x2, !P0 ;  /* 0x000000022300780c */ /* 0x000fe40004741670 */
[----:B------:R-:W-:-:S05]  /*4f30*/  F2FP.F16.E4M3.UNPACK_B R7, R7 ;  /* 0x00000007ff07723e */ /* 0x000fca00020006ff */
[----:B0-----:R-:W-:Y:S01]  /*4f40*/  HADD2.F32 R14, -RZ, R7.H0_H0 ;  /* 0x20000007ff0e7230 */ /* 0x001fe20000004100 */
[----:B------:R-:W-:-:S04]  /*4f50*/  PRMT R7, RZ, 0x7610, R7 ;  /* 0x00007610ff077816 */ /* 0x000fc80000000007 */
[----:B------:R-:W-:-:S04]  /*4f60*/  FMUL R14, R14, R9 ;  /* 0x000000090e0e7220 */ /* 0x000fc80000400000 */
[----:B------:R-:W-:-:S05]  /*4f70*/  FFMA R14, R113, R8, R14 ;  /* 0x00000008710e7223 */ /* 0x000fca000000000e */
[----:B------:R-:W-:-:S05]  /*4f80*/  F2FP.SATFINITE.E4M3.F32.PACK_AB_MERGE_C R15, RZ, R14, RZ ;  /* 0x0000000eff0f723e */ /* 0x000fca00048070ff */
[----:B------:R0:W-:Y:S01]  /*4f90*/  @!P4 STG.E.U8 desc[UR16][R12.64], R15 ;  /* 0x0000000f0c00c986 */ /* 0x0001e2000c101110 */
[----:B------:R-:W-:Y:S05]  /*4fa0*/  @P2 BRA `(.L_x_104) ;  /* 0x0000000000042947 */ /* 0x000fea0003800000 */
[----:B------:R2:W5:Y:S02]  /*4fb0*/  LDG.E.U8 R7, desc[UR16][R24.64+0x1] ;  /* 0x0000011018077981 */ /* 0x000564000c1e1100 */
.L_x_104:
[----:B------:R-:W-:Y:S05]  /*4fc0*/  BSYNC B1 ;  /* 0x0000000000017941 */ /* 0x000fea0003800000 */
.L_x_103:
[----:B-----5:R-:W-:Y:S01]  /*4fd0*/  LOP3.LUT R7, R7, 0xff, RZ, 0xc0, !PT ;  /* 0x000000ff07077812 */ /* 0x020fe200078ec0ff */
[----:B------:R-:W-:Y:S01]  /*4fe0*/  BSSY B1, `(.L_x_105) ;  /* 0x0000013000017945 */ /* 0x000fe20003800000 */
[----:B------:R-:W-:Y:S02]  /*4ff0*/  IADD3 R37, P1, R37, 0x88, RZ ;  /* 0x0000008825257810 */ /* 0x000fe40007f3e0ff */
[----:B------:R-:W-:-:S03]  /*5000*/  F2FP.F16.E4M3.UNPACK_B R7, R7 ;  /* 0x00000007ff07723e */ /* 0x000fc600020006ff */
[----:B------:R-:W-:Y:S01]  /*5010*/  IMAD.X R26, RZ, RZ, R27, P1 ;  /* 0x000000ffff1a7224 */ /* 0x000fe200008e061b */
[----:B------:R-:W-:Y:S01]  /*5020*/  ISETP.GE.AND P1, PT, R36, 0x89, PT ;  /* 0x000000892400780c */ /* 0x000fe20003f26270 */
[----:B------:R-:W-:Y:S02]  /*5030*/  HADD2.F32 R14, -RZ, R7.H0_H0 ;  /* 0x20000007ff0e7230 */ /* 0x000fe40000004100 */
[----:B------:R-:W-:Y:S01]  /*5040*/  IMAD R26, R26, UR6, RZ ;  /* 0x000000061a1a7c24 */ /* 0x000fe2000f8e02ff */
[----:B------:R-:W-:Y:S01]  /*5050*/  ISETP.LT.OR P5, PT, R35, 0x1, !P1 ;  /* 0x000000012300780c */ /* 0x000fe20004fa1670 */
[----:B------:R-:W-:-:S04]  /*5060*/  IMAD.WIDE.U32 R28, R37, UR6, R28 ;  /* 0x00000006251c7c25 */ /* 0x000fc8000f8e001c */
[----:B------:R-:W-:Y:S01]  /*5070*/  FMUL R7, R14, R9 ;  /* 0x000000090e077220 */ /* 0x000fe20000400000 */
[----:B------:R-:W-:-:S03]  /*5080*/  IMAD R37, R37, UR7, R26 ;  /* 0x0000000725257c24 */ /* 0x000fc6000f8e021a */
[----:B------:R-:W-:Y:S01]  /*5090*/  FFMA R7, R108, R8, R7 ;  /* 0x000000086c077223 */ /* 0x000fe20000000007 */
[----:B------:R-:W-:-:S04]  /*50a0*/  IADD3 R14, P4, R28, UR10, RZ ;  /* 0x0000000a1c0e7c10 */ /* 0x000fc8000ff9e0ff */
[----:B------:R-:W-:Y:S02]  /*50b0*/  F2FP.SATFINITE.E4M3.F32.PACK_AB_MERGE_C R27, RZ, R7, RZ ;  /* 0x00000007ff1b723e */ /* 0x000fe400048070ff */
[----:B0-----:R-:W-:Y:S02]  /*50c0*/  IADD3.X R15, R29, UR11, R37, P4, !PT ;  /* 0x0000000b1d0f7c10 */ /* 0x001fe4000a7fe425 */
[----:B------:R-:W-:Y:S01]  /*50d0*/  PRMT R7, RZ, 0x7610, R7 ;  /* 0x00007610ff077816 */ /* 0x000fe20000000007 */
[----:B------:R0:W-:Y:S01]  /*50e0*/  @!P2 STG.E.U8 desc[UR16][R12.64+0x1], R27 ;  /* 0x0000011b0c00a986 */ /* 0x0001e2000c101110 */
[----:B------:R-:W-:Y:S05]  /*50f0*/  @P5 BRA `(.L_x_106) ;  /* 0x0000000000045947 */ /* 0x000fea0003800000 */
[----:B------:R3:W5:Y:S02]  /*5100*/  LDG.E.U8 R7, desc[UR16][R14.64] ;  /* 0x000000100e077981 */ /* 0x000764000c1e1100 */
.L_x_106:
[----:B------:R-:W-:Y:S05]  /*5110*/  BSYNC B1 ;  /* 0x0000000000017941 */ /* 0x000fea0003800000 */
.L_x_105:
        /* <DEDUP_REMOVED lines=8> */
[----:B0-----:R-:W-:-:S05]  /*51a0*/  F2FP.SATFINITE.E4M3.F32.PACK_AB_MERGE_C R27, RZ, R26, RZ ;  /* 0x0000001aff1b723e */ /* 0x001fca00048070ff */
[----:B------:R0:W-:Y:S01]  /*51b0*/  @!P5 STG.E.U8 desc[UR16][R10.64], R27 ;  /* 0x0000001b0a00d986 */ /* 0x0001e2000c101110 */
[----:B------:R-:W-:Y:S05]  /*51c0*/  @P2 BRA `(.L_x_108) ;  /* 0x0000000000042947 */ /* 0x000fea0003800000 */
[----:B------:R4:W5:Y:S02]  /*51d0*/  LDG.E.U8 R7, desc[UR16][R14.64+0x1] ;  /* 0x000001100e077981 */ /* 0x000964000c1e1100 */
.L_x_108:
[----:B------:R-:W-:Y:S05]  /*51e0*/  BSYNC B1 ;  /* 0x0000000000017941 */ /* 0x000fea0003800000 */
.L_x_107:
[----:B-----5:R-:W-:Y:S01]  /*51f0*/  LOP3.LUT R7, R7, 0xff, RZ, 0xc0, !PT ;  /* 0x000000ff07077812 */ /* 0x020fe200078ec0ff */
[----:B------:R-:W-:Y:S01]  /*5200*/  BSSY B1, `(.L_x_109) ;  /* 0x000000b000017945 */ /* 0x000fe20003800000 */
[----:B------:R-:W-:Y:S02]  /*5210*/  ISETP.LT.OR P4, PT, R35, 0x9, !P0 ;  /* 0x000000092300780c */ /* 0x000fe40004781670 */
[----:B------:R-:W-:-:S05]  /*5220*/  F2FP.F16.E4M3.UNPACK_B R7, R7 ;  /* 0x00000007ff07723e */ /* 0x000fca00020006ff */
[----:B------:R-:W-:-:S05]  /*5230*/  HADD2.F32 R26, -RZ, R7.H0_H0 ;  /* 0x20000007ff1a7230 */ /* 0x000fca0000004100 */
[----:B------:R-:W-:-:S04]  /*5240*/  FMUL R7, R26, R9 ;  /* 0x000000091a077220 */ /* 0x000fc80000400000 */
[----:B------:R-:W-:-:S05]  /*5250*/  FFMA R7, R106, R8, R7 ;  /* 0x000000086a077223 */ /* 0x000fca0000000007 */
[----:B0-----:R-:W-:Y:S02]  /*5260*/  F2FP.SATFINITE.E4M3.F32.PACK_AB_MERGE_C R27, RZ, R7, RZ ;  /* 0x00000007ff1b723e */ /* 0x001fe400048070ff */
[----:B------:R-:W-:-:S03]  /*5270*/  PRMT R7, RZ, 0x7610, R7 ;  /* 0x00007610ff077816 */ /* 0x000fc60000000007 */
[----:B------:R0:W-:Y:S01]  /*5280*/  @!P2 STG.E.U8 desc[UR16][R10.64+0x1], R27 ;  /* 0x0000011b0a00a986 */ /* 0x0001e2000c101110 */
[----:B------:R-:W-:Y:S05]  /*5290*/  @P4 BRA `(.L_x_110) ;  /* 0x0000000000044947 */ /* 0x000fea0003800000 */
[----:B------:R0:W5:Y:S02]  /*52a0*/  LDG.E.U8 R7, desc[UR16][R24.64+0x8] ;  /* 0x0000081018077981 */ /* 0x000164000c1e1100 */
.L_x_110:
[----:B------:R-:W-:Y:S05]  /*52b0*/  BSYNC B1 ;  /* 0x0000000000017941 */ /* 0x000fea0003800000 */
.L_x_109:
        /* <DEDUP_REMOVED lines=12> */
.L_x_112:
[----:B------:R-:W-:Y:S05]  /*5380*/  BSYNC B1 ;  /* 0x0000000000017941 */ /* 0x000fea0003800000 */
.L_x_111:
        /* <DEDUP_REMOVED lines=12> */
.L_x_114:
[----:B------:R-:W-:Y:S05]  /*5450*/  BSYNC B1 ;  /* 0x0000000000017941 */ /* 0x000fea0003800000 */
.L_x_113:
        /* <DEDUP_REMOVED lines=12> */
.L_x_116:
[----:B------:R-:W-:Y:S05]  /*5520*/  BSYNC B1 ;  /* 0x0000000000017941 */ /* 0x000fea0003800000 */
.L_x_115:
        /* <DEDUP_REMOVED lines=12> */
.L_x_118:
[----:B------:R-:W-:Y:S05]  /*55f0*/  BSYNC B1 ;  /* 0x0000000000017941 */ /* 0x000fea0003800000 */
.L_x_117:
        /* <DEDUP_REMOVED lines=12> */
.L_x_120:
[----:B------:R-:W-:Y:S05]  /*56c0*/  BSYNC B1 ;  /* 0x0000000000017941 */ /* 0x000fea0003800000 */
.L_x_119:
        /* <DEDUP_REMOVED lines=12> */
.L_x_122:
[----:B------:R-:W-:Y:S05]  /*5790*/  BSYNC B1 ;  /* 0x0000000000017941 */ /* 0x000fea0003800000 */
.L_x_121:
        /* <DEDUP_REMOVED lines=12> */
.L_x_124:
[----:B------:R-:W-:Y:S05]  /*5860*/  BSYNC B1 ;  /* 0x0000000000017941 */ /* 0x000fea0003800000 */
.L_x_123:
        /* <DEDUP_REMOVED lines=12> */
.L_x_126:
[----:B------:R-:W-:Y:S05]  /*5930*/  BSYNC B1 ;  /* 0x0000000000017941 */ /* 0x000fea0003800000 */
.L_x_125:
        /* <DEDUP_REMOVED lines=12> */
.L_x_128:
[----:B------:R-:W-:Y:S05]  /*5a00*/  BSYNC B1 ;  /* 0x0000000000017941 */ /* 0x000fea0003800000 */
.L_x_127:
        /* <DEDUP_REMOVED lines=12> */
.L_x_130:
[----:B------:R-:W-:Y:S05]  /*5ad0*/  BSYNC B1 ;  /* 0x0000000000017941 */ /* 0x000fea0003800000 */
.L_x_129:
        /* <DEDUP_REMOVED lines=12> */
.L_x_132:
[----:B------:R-:W-:Y:S05]  /*5ba0*/  BSYNC B1 ;  /* 0x0000000000017941 */ /* 0x000fea0003800000 */
.L_x_131:
        /* <DEDUP_REMOVED lines=12> */
.L_x_134:
[----:B------:R-:W-:Y:S05]  /*5c70*/  BSYNC B1 ;  /* 0x0000000000017941 */ /* 0x000fea0003800000 */
.L_x_133:
        /* <DEDUP_REMOVED lines=12> */
.L_x_136:
[----:B------:R-:W-:Y:S05]  /*5d40*/  BSYNC B1 ;  /* 0x0000000000017941 */ /* 0x000fea0003800000 */
.L_x_135:
        /* <DEDUP_REMOVED lines=12> */
.L_x_138:
[----:B------:R-:W-:Y:S05]  /*5e10*/  BSYNC B1 ;  /* 0x0000000000017941 */ /* 0x000fea0003800000 */
.L_x_137:
        /* <DEDUP_REMOVED lines=12> */
.L_x_140:
[----:B------:R-:W-:Y:S05]  /*5ee0*/  BSYNC B1 ;  /* 0x0000000000017941 */ /* 0x000fea0003800000 */
.L_x_139:
        /* <DEDUP_REMOVED lines=12> */
.L_x_142:
[----:B------:R-:W-:Y:S05]  /*5fb0*/  BSYNC B1 ;  /* 0x0000000000017941 */ /* 0x000fea0003800000 */
.L_x_141:
        /* <DEDUP_REMOVED lines=12> */
.L_x_144:
[----:B------:R-:W-:Y:S05]  /*6080*/  BSYNC B1 ;  /* 0x0000000000017941 */ /* 0x000fea0003800000 */
.L_x_143:
        /* <DEDUP_REMOVED lines=12> */
.L_x_146:
[----:B------:R-:W-:Y:S05]  /*6150*/  BSYNC B1 ;  /* 0x0000000000017941 */ /* 0x000fea0003800000 */
.L_x_145:
        /* <DEDUP_REMOVED lines=12> */
.L_x_148:
[----:B------:R-:W-:Y:S05]  /*6220*/  BSYNC B1 ;  /* 0x0000000000017941 */ /* 0x000fea0003800000 */
.L_x_147:
        /* <DEDUP_REMOVED lines=12> */
.L_x_150:
[----:B------:R-:W-:Y:S05]  /*62f0*/  BSYNC B1 ;  /* 0x0000000000017941 */ /* 0x000fea0003800000 */
.L_x_149:
        /* <DEDUP_REMOVED lines=12> */
.L_x_152:
[----:B------:R-:W-:Y:S05]  /*63c0*/  BSYNC B1 ;  /* 0x0000000000017941 */ /* 0x000fea0003800000 */
.L_x_151:
        /* <DEDUP_REMOVED lines=12> */
.L_x_154:
[----:B------:R-:W-:Y:S05]  /*6490*/  BSYNC B1 ;  /* 0x0000000000017941 */ /* 0x000fea0003800000 */
.L_x_153:
        /* <DEDUP_REMOVED lines=12> */
.L_x_156:
[----:B------:R-:W-:Y:S05]  /*6560*/  BSYNC B1 ;  /* 0x0000000000017941 */ /* 0x000fea0003800000 */
.L_x_155:
        /* <DEDUP_REMOVED lines=12> */
.L_x_158:
[----:B------:R-:W-:Y:S05]  /*6630*/  BSYNC B1 ;  /* 0x0000000000017941 */ /* 0x000fea0003800000 */
.L_x_157:
        /* <DEDUP_REMOVED lines=12> */
.L_x_160:
[----:B------:R-:W-:Y:S05]  /*6700*/  BSYNC B1 ;  /* 0x0000000000017941 */ /* 0x000fea0003800000 */
.L_x_159:
        /* <DEDUP_REMOVED lines=12> */
.L_x_162:
[----:B------:R-:W-:Y:S05]  /*67d0*/  BSYNC B1 ;  /* 0x0000000000017941 */ /* 0x000fea0003800000 */
.L_x_161:
        /* <DEDUP_REMOVED lines=12> */
.L_x_164:
[----:B------:R-:W-:Y:S05]  /*68a0*/  BSYNC B1 ;  /* 0x0000000000017941 */ /* 0x000fea0003800000 */
.L_x_163:
[----:B------:R-:W-:Y:S05]  /*68b0*/  @P1 BRA `(.L_x_165) ;  /* 0x0000001000301947 */ /* 0x000fea0003800000 */
[----:B-----5:R-:W-:-:S04]  /*68c0*/  LOP3.LUT R7, R7, 0xff, RZ, 0xc0, !PT ;  /* 0x000000ff07077812 */ /* 0x020fc800078ec0ff */
[----:B------:R-:W-:-:S05]  /*68d0*/  F2FP.F16.E4M3.UNPACK_B R7, R7 ;  /* 0x00000007ff07723e */ /* 0x000fca00020006ff */
[----:B------:R-:W-:-:S05]  /*68e0*/  HADD2.F32 R12, -RZ, R7.H0_H0 ;  /* 0x20000007ff0c7230 */ /* 0x000fca0000004100 */
[----:B------:R-:W-:-:S04]  /*68f0*/  FMUL R7, R12, R9 ;  /* 0x000000090c077220 */ /* 0x000fc80000400000 */
[----:B------:R-:W-:-:S05]  /*6900*/  FFMA R7, R18, R8, R7 ;  /* 0x0000000812077223 */ /* 0x000fca0000000007 */
[----:B------:R-:W-:-:S05]  /*6910*/  F2FP.SATFINITE.E4M3.F32.PACK_AB_MERGE_C R7, RZ, R7, RZ ;  /* 0x00000007ff07723e */ /* 0x000fca00048070ff */
[----:B------:R0:W-:Y:S01]  /*6920*/  STG.E.U8 desc[UR16][R10.64+0x39], R7 ;  /* 0x000039070a007986 */ /* 0x0001e2000c101110 */
[----:B------:R-:W-:Y:S05]  /*6930*/  BRA `(.L_x_165) ;  /* 0x0000001000107947 */ /* 0x000fea0003800000 */
.L_x_36:
[C---:B------:R-:W-:Y:S01]  /*6940*/  ISETP.GE.AND P0, PT, R36.reuse, 0x1, PT ;  /* 0x000000012400780c */ /* 0x040fe20003f06270 */
[-C--:B--2---:R-:W-:Y:S01]  /*6950*/  FMUL R145, R145, R8.reuse ;  /* 0x0000000891917220 */ /* 0x084fe20000400000 */
[----:B------:R-:W-:Y:S01]  /*6960*/  ISETP.GE.AND P2, PT, R36, 0x9, PT ;  /* 0x000000092400780c */ /* 0x000fe20003f46270 */
[-C--:B------:R-:W-:Y:S01]  /*6970*/  FMUL R140, R140, R8.reuse ;  /* 0x000000088c8c7220 */ /* 0x080fe20000400000 */
[----:B------:R-:W-:Y:S01]  /*6980*/  ISETP.LT.OR P1, PT, R35, 0x1, !P0 ;  /* 0x000000012300780c */ /* 0x000fe20004721670 */
[-C--:B------:R-:W-:Y:S01]  /*6990*/  FMUL R143, R143, R8.reuse ;  /* 0x000000088f8f7220 */ /* 0x080fe20000400000 */
[----:B------:R-:W-:Y:S01]  /*69a0*/  F2FP.SATFINITE.E4M3.F32.PACK_AB_MERGE_C R145, RZ, R145, RZ ;  /* 0x00000091ff91723e */ /* 0x000fe200048070ff */
[-C--:B------:R-:W-:Y:S01]  /*69b0*/  FMUL R138, R138, R8.reuse ;  /* 0x000000088a8a7220 */ /* 0x080fe20000400000 */
[----:B------:R-:W-:Y:S01]  /*69c0*/  ISETP.LT.OR P4, PT, R35, 0x2, !P0 ;  /* 0x000000022300780c */ /* 0x000fe20004781670 */
[-C--:B------:R-:W-:Y:S01]  /*69d0*/  FMUL R141, R141, R8.reuse ;  /* 0x000000088d8d7220 */ /* 0x080fe20000400000 */
[C---:B------:R-:W-:Y:S01]  /*69e0*/  ISETP.LT.OR P5, PT, R35.reuse, 0x1, !P2 ;  /* 0x000000012300780c */ /* 0x040fe200057a1670 */
[-C--:B------:R-:W-:Y:S01]  /*69f0*/  FMUL R136, R136, R8.reuse ;  /* 0x0000000888887220 */ /* 0x080fe20000400000 */
[----:B------:R-:W-:Y:S01]  /*6a00*/  ISETP.LT.OR P6, PT, R35, 0x2, !P2 ;  /* 0x000000022300780c */ /* 0x000fe200057c1670 */
[----:B------:R-:W-:Y:S01]  /*6a10*/  FMUL R139, R139, R8 ;  /* 0x000000088b8b7220 */ /* 0x000fe20000400000 */
[----:B------:R-:W-:Y:S01]  /*6a20*/  F2FP.SATFINITE.E4M3.F32.PACK_AB_MERGE_C R7, RZ, R140, RZ ;  /* 0x0000008cff07723e */ /* 0x000fe200048070ff */
[-C--:B------:R-:W-:Y:S01]  /*6a30*/  FMUL R134, R134, R8.reuse ;  /* 0x0000000886867220 */ /* 0x080fe20000400000 */
[----:B------:R-:W-:Y:S01]  /*6a40*/  F2FP.SATFINITE.E4M3.F32.PACK_AB_MERGE_C R143, RZ, R143, RZ ;  /* 0x0000008fff8f723e */ /* 0x000fe200048070ff */
[----:B------:R-:W-:Y:S01]  /*6a50*/  @!P1 STG.E.U8 desc[UR16][R24.64], R145 ;  /* 0x0000009118009986 */ /* 0x000fe2000c101110 */
[----:B------:R-:W-:Y:S01]  /*6a60*/  ISETP.LT.OR P1, PT, R35, 0x9, !P0 ;  /* 0x000000092300780c */ /* 0x000fe20004721670 */
[----:B------:R-:W-:Y:S01]  /*6a70*/  FMUL R137, R137, R8 ;  /* 0x0000000889897220 */ /* 0x000fe20000400000 */
[----:B------:R-:W-:Y:S01]  /*6a80*/  F2FP.SATFINITE.E4M3.F32.PACK_AB_MERGE_C R27, RZ, R138, RZ ;  /* 0x0000008aff1b723e */ /* 0x000fe200048070ff */
[----:B------:R0:W-:Y:S01]  /*6a90*/  @!P4 STG.E.U8 desc[UR16][R24.64+0x1], R7 ;  /* 0x000001071800c986 */ /* 0x0001e2000c101110 */
[----:B------:R-:W-:Y:S01]  /*6aa0*/  F2FP.SATFINITE.E4M3.F32.PACK_AB_MERGE_C R141, RZ, R141, RZ ;  /* 0x0000008dff8d723e */ /* 0x000fe200048070ff */
[-C--:B------:R-:W-:Y:S01]  /*6ab0*/  FMUL R132, R132, R8.reuse ;  /* 0x0000000884847220 */ /* 0x080fe20000400000 */
[C---:B------:R-:W-:Y:S01]  /*6ac0*/  ISETP.LT.OR P4, PT, R35.reuse, 0xa, !P0 ;  /* 0x0000000a2300780c */ /* 0x040fe20004781670 */
[----:B------:R-:W-:Y:S01]  /*6ad0*/  @!P5 STG.E.U8 desc[UR16][R14.64], R143 ;  /* 0x0000008f0e00d986 */ /* 0x000fe2000c101110 */
[----:B------:R-:W-:Y:S01]  /*6ae0*/  ISETP.LT.OR P5, PT, R35, 0x9, !P2 ;  /* 0x000000092300780c */ /* 0x000fe200057a1670 */
[-C--:B------:R-:W-:Y:S01]  /*6af0*/  FMUL R135, R135, R8.reuse ;  /* 0x0000000887877220 */ /* 0x080fe20000400000 */
[----:B------:R-:W-:Y:S01]  /*6b00*/  F2FP.SATFINITE.E4M3.F32.PACK_AB_MERGE_C R139, RZ, R139, RZ ;  /* 0x0000008bff8b723e */ /* 0x000fe200048070ff */
[----:B------:R1:W-:Y:S01]  /*6b10*/  @!P6 STG.E.U8 desc[UR16][R14.64+0x1], R27 ;  /* 0x0000011b0e00e986 */ /* 0x0003e2000c101110 */
[C---:B------:R-:W-:Y:S01]  /*6b20*/  ISETP.LT.OR P6, PT, R35.reuse, 0xa, !P2 ;  /* 0x0000000a2300780c */ /* 0x040fe200057c1670 */
[-C--:B------:R-:W-:Y:S01]  /*6b30*/  FMUL R130, R130, R8.reuse ;  /* 0x0000000882827220 */ /* 0x080fe20000400000 */
[----:B------:R-:W-:Y:S01]  /*6b40*/  F2FP.SATFINITE.E4M3.F32.PACK_AB_MERGE_C R137, RZ, R137, RZ ;  /* 0x00000089ff89723e */ /* 0x000fe200048070ff */
[----:B------:R-:W-:Y:S01]  /*6b50*/  @!P1 STG.E.U8 desc[UR16][R24.64+0x8], R141 ;  /* 0x0000088d18009986 */ /* 0x000fe2000c101110 */
[----:B------:R-:W-:Y:S01]  /*6b60*/  ISETP.LT.OR P1, PT, R35, 0x11, !P0 ;  /* 0x000000112300780c */ /* 0x000fe20004721670 */
[----:B------:R-:W-:Y:S01]  /*6b70*/  FMUL R133, R133, R8 ;  /* 0x0000000885857220 */ /* 0x000fe20000400000 */
[----:B0-----:R-:W-:Y:S01]  /*6b80*/  F2FP.SATFINITE.E4M3.F32.PACK_AB_MERGE_C R7, RZ, R136, RZ ;  /* 0x00000088ff07723e */ /* 0x001fe200048070ff */
[-C--:B------:R-:W-:Y:S01]  /*6b90*/  FMUL R128, R128, R8.reuse ;  /* 0x0000000880807220 */ /* 0x080fe20000400000 */
[----:B------:R-:W-:Y:S01]  /*6ba0*/  F2FP.SATFINITE.E4M3.F32.PACK_AB_MERGE_C R135, RZ, R135, RZ ;  /* 0x00000087ff87723e */ /* 0x000fe200048070ff */
[----:B------:R-:W-:Y:S01]  /*6bb0*/  FMUL R131, R131, R8 ;  /* 0x0000000883837220 */ /* 0x000fe20000400000 */
[----:B------:R-:W-:Y:S01]  /*6bc0*/  F2FP.SATFINITE.E4M3.F32.PACK_AB_MERGE_C R133, RZ, R133, RZ ;  /* 0x00000085ff85723e */ /* 0x000fe200048070ff */
[----:B------:R0:W-:Y:S01]  /*6bd0*/  @!P4 STG.E.U8 desc[UR16][R24.64+0x9], R7 ;  /* 0x000009071800c986 */ /* 0x0001e2000c101110 */
[----:B-1----:R-:W-:Y:S01]  /*6be0*/  F2FP.SATFINITE.E4M3.F32.PACK_AB_MERGE_C R27, RZ, R134, RZ ;  /* 0x00000086ff1b723e */ /* 0x002fe200048070ff */
        /* <DEDUP_REMOVED lines=15> */
[-C--:B------:R-:W-:Y:S01]  /*6ce0*/  FMUL R125, R125, R8.reuse ;  /* 0x000000087d7d7220 */ /* 0x080fe20000400000 */
[----:B------:R-:W-:Y:S01]  /*6cf0*/  FMUL R120, R120, R8 ;  /* 0x0000000878787220 */ /* 0x000fe20000400000 */
[----:B------:R-:W-:Y:S01]  /*6d00*/  F2FP.SATFINITE.E4M3.F32.PACK_AB_MERGE_C R127, RZ, R127, RZ ;  /* 0x0000007fff7f723e */ /* 0x000fe200048070ff */
[----:B------:R0:W-:Y:S01]  /*6d10*/  @!P4 STG.E.U8 desc[UR16][R24.64+0x11], R7 ;  /* 0x000011071800c986 */ /* 0x0001e2000c101110 */
[----:B-1----:R-:W-:Y:S01]  /*6d20*/  F2FP.SATFINITE.E4M3.F32.PACK_AB_MERGE_C R27, RZ, R130, RZ ;  /* 0x00000082ff1b723e */ /* 0x002fe200048070ff */
[-C--:B------:R-:W-:Y:S01]  /*6d30*/  FMUL R123, R123, R8.reuse ;  /* 0x000000087b7b7220 */ /* 0x080fe20000400000 */
[C---:B------:R-:W-:Y:S01]  /*6d40*/  ISETP.LT.OR P4, PT, R35.reuse, 0x1a, !P0 ;  /* 0x0000001a2300780c */ /* 0x040fe20004781670 */
[----:B------:R-:W-:Y:S01]  /*6d50*/  @!P5 STG.E.U8 desc[UR16][R14.64+0x10], R135 ;  /* 0x000010870e00d986 */ /* 0x000fe2000c101110 */
[C---:B------:R-:W-:Y:S01]  /*6d60*/  ISETP.LT.OR P5, PT, R35.reuse, 0x19, !P2 ;  /* 0x000000192300780c */ /* 0x040fe200057a1670 */
[-C--:B------:R-:W-:Y:S01]  /*6d70*/  FMUL R118, R118, R8.reuse ;  /* 0x0000000876767220 */ /* 0x080fe20000400000 */
[----:B------:R-:W-:Y:S01]  /*6d80*/  F2FP.SATFINITE.E4M3.F32.PACK_AB_MERGE_C R125, RZ, R125, RZ ;  /* 0x0000007dff7d723e */ /* 0x000fe200048070ff */
[----:B------:R1:W-:Y:S01]  /*6d90*/  @!P6 STG.E.U8 desc[UR16][R14.64+0x11], R27 ;  /* 0x0000111b0e00e986 */ /* 0x0003e2000c101110 */
[----:B------:R-:W-:Y:S01]  /*6da0*/  ISETP.LT.OR P6, PT, R35, 0x1a, !P2 ;  /* 0x0000001a2300780c */ /* 0x000fe200057c1670 */
        /* <DEDUP_REMOVED lines=8> */
[-C--:B------:R-:W-:Y:S01]  /*6e30*/  FMUL R114, R114, R8.reuse ;  /* 0x0000000872727220 */ /* 0x080fe20000400000 */
[----:B------:R-:W-:Y:S01]  /*6e40*/  FMUL R112, R112, R8 ;  /* 0x0000000870707220 */ /* 0x000fe20000400000 */
[----:B-1----:R-:W-:Y:S01]  /*6e50*/  F2FP.SATFINITE.E4M3.F32.PACK_AB_MERGE_C R27, RZ, R126, RZ ;  /* 0x0000007eff1b723e */ /* 0x002fe200048070ff */
[----:B------:R0:W-:Y:S01]  /*6e60*/  @!P4 STG.E.U8 desc[UR16][R24.64+0x19], R7 ;  /* 0x000019071800c986 */ /* 0x0001e2000c101110 */
[----:B------:R-:W-:Y:S01]  /*6e70*/  ISETP.LT.OR P4, PT, R35, 0x22, !P0 ;  /* 0x000000222300780c */ /* 0x000fe20004781670 */
[-C--:B------:R-:W-:Y:S01]  /*6e80*/  FMUL R117, R117, R8.reuse ;  /* 0x0000000875757220 */ /* 0x080fe20000400000 */
[----:B------:R-:W-:Y:S01]  /*6e90*/  F2FP.SATFINITE.E4M3.F32.PACK_AB_MERGE_C R119, RZ, R119, RZ ;  /* 0x00000077ff77723e */ /* 0x000fe200048070ff */
[----:B------:R-:W-:Y:S01]  /*6ea0*/  @!P5 STG.E.U8 desc[UR16][R14.64+0x18], R131 ;  /* 0x000018830e00d986 */ /* 0x000fe2000c101110 */
[----:B------:R-:W-:Y:S01]  /*6eb0*/  ISETP.LT.OR P5, PT, R35, 0x21, !P2 ;  /* 0x000000212300780c */ /* 0x000fe200057a1670 */
[----:B------:R-:W-:Y:S01]  /*6ec0*/  FMUL R115, R115, R8 ;  /* 0x0000000873737220 */ /* 0x000fe20000400000 */
[----:B------:R-:W-:Y:S01]  /*6ed0*/  F2FP.SATFINITE.E4M3.F32.PACK_AB_MERGE_C R29, RZ, R112, RZ ;  /* 0x00000070ff1d723e */ /* 0x000fe200048070ff */
[----:B------:R1:W-:Y:S01]  /*6ee0*/  @!P6 STG.E.U8 desc[UR16][R14.64+0x19], R27 ;  /* 0x0000191b0e00e986 */ /* 0x0003e2000c101110 */
[----:B------:R-:W-:Y:S01]  /*6ef0*/  ISETP.LT.OR P6, PT, R35, 0x22, !P2 ;  /* 0x000000222300780c */ /* 0x000fe200057c1670 */
[-C--:B------:R-:W-:Y:S01]  /*6f00*/  FMUL R110, R110, R8.reuse ;  /* 0x000000086e6e7220 */ /* 0x080fe20000400000 */
[-C--:B------:R-:W-:Y:S01]  /*6f10*/  FMUL R113, R113, R8.reuse ;  /* 0x0000000871717220 */ /* 0x080fe20000400000 */
        /* <DEDUP_REMOVED lines=39> */
[-C--:B------:R-:W-:Y:S01]  /*7190*/  FMUL R101, R101, R8.reuse ;  /* 0x0000000865657220 */ /* 0x080fe20000400000 */
[----:B------:R-:W-:Y:S01]  /*71a0*/  @!P1 STG.E.U8 desc[UR16][R24.64+0x30], R121 ;  /* 0x0000307918009986 */ /* 0x000fe2000c101110 */
[----:B------:R-:W-:Y:S01]  /*71b0*/  ISETP.LT.OR P1, PT, R35, 0x39, !P0 ;  /* 0x000000392300780c */ /* 0x000fe20004721670 */
[-C--:B------:R-:W-:Y:S01]  /*71c0*/  FMUL R99, R99, R8.reuse ;  /* 0x0000000863637220 */ /* 0x080fe20000400000 */
[----:B------:R-:W-:Y:S01]  /*71d0*/  ISETP.LT.OR P0, PT, R35, 0x3a, !P0 ;  /* 0x0000003a2300780c */ /* 0x000fe20004701670 */
[----:B------:R-:W-:Y:S01]  /*71e0*/  FMUL R94, R94, R8 ;  /* 0x000000085e5e7220 */ /* 0x000fe20000400000 */
[----:B0-----:R-:W-:Y:S01]  /*71f0*/  F2FP.SATFINITE.E4M3.F32.PACK_AB_MERGE_C R7, RZ, R116, RZ ;  /* 0x00000074ff07723e */ /* 0x001fe200048070ff */
[-C--:B------:R-:W-:Y:S01]  /*7200*/  FMUL R92, R92, R8.reuse ;  /* 0x000000085c5c7220 */ /* 0x080fe20000400000 */
[----:B------:R-:W-:Y:S01]  /*7210*/  F2FP.SATFINITE.E4M3.F32.PACK_AB_MERGE_C R103, RZ, R103, RZ ;  /* 0x00000067ff67723e */ /* 0x000fe200048070ff */
[----:B------:R-:W-:Y:S01]  /*7220*/  FMUL R95, R95, R8 ;  /* 0x000000085f5f7220 */ /* 0x000fe20000400000 */
[----:B-1----:R-:W-:Y:S01]  /*7230*/  F2FP.SATFINITE.E4M3.F32.PACK_AB_MERGE_C R27, RZ, R114, RZ ;  /* 0x00000072ff1b723e */ /* 0x002fe200048070ff */
[----:B------:R0:W-:Y:S01]  /*7240*/  @!P4 STG.E.U8 desc[UR16][R24.64+0x31], R7 ;  /* 0x000031071800c986 */ /* 0x0001e2000c101110 */
[----:B------:R-:W-:Y:S01]  /*7250*/  ISETP.LT.OR P4, PT, R35, 0x39, !P2 ;  /* 0x000000392300780c */ /* 0x000fe20005781670 */
[-C--:B------:R-:W-:Y:S01]  /*7260*/  FMUL R97, R97, R8.reuse ;  /* 0x0000000861617220 */ /* 0x080fe20000400000 */
[----:B------:R-:W-:Y:S01]  /*7270*/  ISETP.LT.OR P2, PT, R35, 0x3a, !P2 ;  /* 0x0000003a2300780c */ /* 0x000fe20005741670 */
[----:B------:R-:W-:Y:S01]  /*7280*/  @!P5 STG.E.U8 desc[UR16][R14.64+0x30], R119 ;  /* 0x000030770e00d986 */ /* 0x000fe2000c101110 */
[----:B------:R-:W-:Y:S01]  /*7290*/  F2FP.SATFINITE.E4M3.F32.PACK_AB_MERGE_C R101, RZ, R101, RZ ;  /* 0x00000065ff65723e */ /* 0x000fe200048070ff */
[-C--:B------:R-:W-:Y:S01]  /*72a0*/  FMUL R90, R90, R8.reuse ;  /* 0x000000085a5a7220 */ /* 0x080fe20000400000 */
[----:B------:R-:W-:Y:S01]  /*72b0*/  F2FP.SATFINITE.E4M3.F32.PACK_AB_MERGE_C R99, RZ, R99, RZ ;  /* 0x00000063ff63723e */ /* 0x000fe200048070ff */
[----:B------:R-:W-:Y:S01]  /*72c0*/  @!P6 STG.E.U8 desc[UR16][R14.64+0x31], R27 ;  /* 0x0000311b0e00e986 */ /* 0x000fe2000c101110 */
[----:B------:R-:W-:Y:S01]  /*72d0*/  F2FP.SATFINITE.E4M3.F32.PACK_AB_MERGE_C R95, RZ, R95, RZ ;  /* 0x0000005fff5f723e */ /* 0x000fe200048070ff */
[-C--:B------:R-:W-:Y:S01]  /*72e0*/  FMUL R22, R22, R8.reuse ;  /* 0x0000000816167220 */ /* 0x080fe20000400000 */
[-C--:B------:R-:W-:Y:S01]  /*72f0*/  FMUL R93, R93, R8.reuse ;  /* 0x000000085d5d7220 */ /* 0x080fe20000400000 */
[----:B------:R-:W-:Y:S01]  /*7300*/  @!P0 STG.E.U8 desc[UR16][R24.64+0x39], R29 ;  /* 0x0000391d18008986 */ /* 0x000fe2000c101110 */
[----:B------:R-:W-:Y:S01]  /*7310*/  ISETP.GE.AND P0, PT, R36, 0x81, PT ;  /* 0x000000812400780c */ /* 0x000fe20003f06270 */
[----:B------:R-:W-:Y:S01]  /*7320*/  FMUL R91, R91, R8 ;  /* 0x000000085b5b7220 */ /* 0x000fe20000400000 */
[----:B0-----:R-:W-:Y:S01]  /*7330*/  F2FP.SATFINITE.E4M3.F32.PACK_AB_MERGE_C R7, RZ, R110, RZ ;  /* 0x0000006eff07723e */ /* 0x001fe200048070ff */
[----:B------:R0:W-:Y:S01]  /*7340*/  @!P1 STG.E.U8 desc[UR16][R24.64+0x38], R117 ;  /* 0x0000387518009986 */ /* 0x0001e2000c101110 */
[C---:B------:R-:W-:Y:S01]  /*7350*/  ISETP.LT.OR P6, PT, R35.reuse, 0x1, !P0 ;  /* 0x000000012300780c */ /* 0x040fe200047c1670 */
[-C--:B------:R-:W-:Y:S01]  /*7360*/  FMUL R88, R88, R8.reuse ;  /* 0x0000000858587220 */ /* 0x080fe20000400000 */
[----:B------:R-:W-:Y:S01]  /*7370*/  ISETP.LT.OR P5, PT, R35, 0x2, !P0 ;  /* 0x000000022300780c */ /* 0x000fe200047a1670 */
[----:B------:R-:W-:Y:S01]  /*7380*/  @!P4 STG.E.U8 desc[UR16][R14.64+0x38], R115 ;  /* 0x000038730e00c986 */ /* 0x000fe2000c101110 */
[----:B------:R-:W-:Y:S01]  /*7390*/  ISETP.GE.AND P1, PT, R36, 0x89, PT ;  /* 0x000000892400780c */ /* 0x000fe20003f26270 */
[-C--:B------:R-:W-:Y:S01]  /*73a0*/  FMUL R21, R21, R8.reuse ;  /* 0x0000000815157220 */ /* 0x080fe20000400000 */
[----:B------:R-:W-:Y:S01]  /*73b0*/  F2FP.SATFINITE.E4M3.F32.PACK_AB_MERGE_C R97, RZ, R97, RZ ;  /* 0x00000061ff61723e */ /* 0x000fe200048070ff */
[----:B------:R1:W-:Y:S01]  /*73c0*/  @!P2 STG.E.U8 desc[UR16][R14.64+0x39], R7 ;  /* 0x000039070e00a986 */ /* 0x0003e2000c101110 */
[----:B------:R-:W-:Y:S01]  /*73d0*/  ISETP.LT.OR P4, PT, R35, 0x1, !P1 ;  /* 0x000000012300780c */ /* 0x000fe20004f81670 */
[-C--:B------:R-:W-:Y:S01]  /*73e0*/  FMUL R89, R89, R8.reuse ;  /* 0x0000000859597220 */ /* 0x080fe20000400000 */
[----:B------:R-:W-:Y:S01]  /*73f0*/  ISETP.LT.OR P2, PT, R35, 0xa, !P0 ;  /* 0x0000000a2300780c */ /* 0x000fe20004741670 */
[----:B------:R-:W-:Y:S01]  /*7400*/  FMUL R23, R23, R8 ;  /* 0x0000000817177220 */ /* 0x000fe20000400000 */
[----:B0-----:R-:W-:Y:S01]  /*7410*/  F2FP.SATFINITE.E4M3.F32.PACK_AB_MERGE_C R25, RZ, R108, RZ ;  /* 0x0000006cff19723e */ /* 0x001fe200048070ff */
[----:B------:R-:W-:Y:S01]  /*7420*/  @!P6 STG.E.U8 desc[UR16][R12.64], R113 ;  /* 0x000000710c00e986 */ /* 0x000fe2000c101110 */
[C---:B------:R-:W-:Y:S01]  /*7430*/  ISETP.LT.OR P6, PT, R35.reuse, 0x2, !P1 ;  /* 0x000000022300780c */ /* 0x040fe20004fc1670 */
[-C--:B------:R-:W-:Y:S01]  /*7440*/  FMUL R20, R20, R8.reuse ;  /* 0x0000000814147220 */ /* 0x080fe20000400000 */
[----:B------:R-:W-:Y:S01]  /*7450*/  F2FP.SATFINITE.E4M3.F32.PACK_AB_MERGE_C R93, RZ, R93, RZ ;  /* 0x0000005dff5d723e */ /* 0x000fe200048070ff */
[----:B------:R-:W-:Y:S01]  /*7460*/  @!P5 STG.E.U8 desc[UR16][R12.64+0x1], R25 ;  /* 0x000001190c00d986 */ /* 0x000fe2000c101110 */
[----:B------:R-:W-:Y:S01]  /*7470*/  ISETP.LT.OR P5, PT, R35, 0x9, !P0 ;  /* 0x000000092300780c */ /* 0x000fe200047a1670 */
[----:B------:R-:W-:Y:S01]  /*7480*/  FMUL R17, R17, R8 ;  /* 0x0000000811117220 */ /* 0x000fe20000400000 */
[----:B-1----:R-:W-:Y:S01]  /*7490*/  F2FP.SATFINITE.E4M3.F32.PACK_AB_MERGE_C R7, RZ, R106, RZ ;  /* 0x0000006aff07723e */ /* 0x002fe200048070ff */
[----:B------:R-:W-:Y:S01]  /*74a0*/  @!P4 STG.E.U8 desc[UR16][R10.64], R111 ;  /* 0x0000006f0a00c986 */ /* 0x000fe2000c101110 */
[----:B------:R-:W-:Y:S01]  /*74b0*/  F2FP.SATFINITE.E4M3.F32.PACK_AB_MERGE_C R15, RZ, R104, RZ ;  /* 0x00000068ff0f723e */ /* 0x000fe200048070ff */
[-C--:B------:R-:W-:Y:S01]  /*74c0*/  FMUL R16, R16, R8.reuse ;  /* 0x0000000810107220 */ /* 0x080fe20000400000 */
[----:B------:R-:W-:Y:S01]  /*74d0*/  ISETP.LT.OR P4, PT, R35, 0x9, !P1 ;  /* 0x000000092300780c */ /* 0x000fe20004f81670 */
[-C--:B------:R-:W-:Y:S01]  /*74e0*/  FMUL R19, R19, R8.reuse ;  /* 0x0000000813137220 */ /* 0x080fe20000400000 */
[----:B------:R-:W-:Y:S01]  /*74f0*/  F2FP.SATFINITE.E4M3.F32.PACK_AB_MERGE_C R91, RZ, R91, RZ ;  /* 0x0000005bff5b723e */ /* 0x000fe200048070ff */
[----:B------:R0:W-:Y:S01]  /*7500*/  @!P6 STG.E.U8 desc[UR16][R10.64+0x1], R7 ;  /* 0x000001070a00e986 */ /* 0x0001e2000c101110 */
[C---:B------:R-:W-:Y:S01]  /*7510*/  ISETP.LT.OR P6, PT, R35.reuse, 0xa, !P1 ;  /* 0x0000000a2300780c */ /* 0x040fe20004fc1670 */
[----:B------:R-:W-:Y:S01]  /*7520*/  FMUL R18, R18, R8 ;  /* 0x0000000812127220 */ /* 0x000fe20000400000 */
[----:B------:R-:W-:Y:S01]  /*7530*/  F2FP.SATFINITE.E4M3.F32.PACK_AB_MERGE_C R21, RZ, R21, RZ ;  /* 0x00000015ff15723e */ /* 0x000fe200048070ff */
[----:B------:R1:W-:Y:S01]  /*7540*/  @!P2 STG.E.U8 desc[UR16][R12.64+0x9], R15 ;  /* 0x0000090f0c00a986 */ /* 0x0003e2000c101110 */
[----:B------:R-:W-:-:S02]  /*7550*/  ISETP.LT.OR P2, PT, R35, 0x12, !P0 ;  /* 0x000000122300780c */ /* 0x000fc40004741670 */
[----:B------:R-:W-:Y:S01]  /*7560*/  F2FP.SATFINITE.E4M3.F32.PACK_AB_MERGE_C R89, RZ, R89, RZ ;  /* 0x00000059ff59723e */ /* 0x000fe200048070ff */
[----:B------:R-:W-:Y:S01]  /*7570*/  @!P5 STG.E.U8 desc[UR16][R12.64+0x8], R107 ;  /* 0x0000086b0c00d986 */ /* 0x000fe2000c101110 */
[C---:B------:R-:W-:Y:S02]  /*7580*/  ISETP.LT.OR P5, PT, R35.reuse, 0x11, !P0 ;  /* 0x000000112300780c */ /* 0x040fe400047a1670 */
[----:B------:R-:W-:Y:S01]  /*7590*/  F2FP.SATFINITE.E4M3.F32.PACK_AB_MERGE_C R23, RZ, R23, RZ ;  /* 0x00000017ff17723e */ /* 0x000fe200048070ff */
[----:B------:R-:W-:Y:S01]  /*75a0*/  @!P4 STG.E.U8 desc[UR16][R10.64+0x8], R109 ;  /* 0x0000086d0a00c986 */ /* 0x000fe2000c101110 */
[----:B0-----:R-:W-:Y:S02]  /*75b0*/  F2FP.SATFINITE.E4M3.F32.PACK_AB_MERGE_C R7, RZ, R102, RZ ;  /* 0x00000066ff07723e */ /* 0x001fe400048070ff */
[C---:B------:R-:W-:Y:S02]  /*75c0*/  ISETP.LT.OR P4, PT, R35.reuse, 0x11, !P1 ;  /* 0x000000112300780c */ /* 0x040fe40004f81670 */
[----:B-1----:R-:W-:Y:S01]  /*75d0*/  F2FP.SATFINITE.E4M3.F32.PACK_AB_MERGE_C R15, RZ, R98, RZ ;  /* 0x00000062ff0f723e */ /* 0x002fe200048070ff */
[----:B------:R0:W-:Y:S01]  /*75e0*/  @!P6 STG.E.U8 desc[UR16][R10.64+0x9], R7 ;  /* 0x000009070a00e986 */ /* 0x0001e2000c101110 */
[----:B------:R-:W-:-:S02]  /*75f0*/  ISETP.LT.OR P6, PT, R35, 0x12, !P1 ;  /* 0x000000122300780c */ /* 0x000fc40004fc1670 */
[----:B------:R-:W-:Y:S01]  /*7600*/  F2FP.SATFINITE.E4M3.F32.PACK_AB_MERGE_C R17, RZ, R17, RZ ;  /* 0x00000011ff11723e */ /* 0x000fe200048070ff */
[----:B------:R1:W-:Y:S01]  /*7610*/  @!P2 STG.E.U8 desc[UR16][R12.64+0x11], R15 ;  /* 0x0000110f0c00a986 */ /* 0x0003e2000c101110 */
[C---:B------:R-:W-:Y:S02]  /*7620*/  ISETP.LT.OR P2, PT, R35.reuse, 0x1a, !P0 ;  /* 0x0000001a2300780c */ /* 0x040fe40004741670 */
[----:B------:R-:W-:Y:S01]  /*7630*/  F2FP.SATFINITE.E4M3.F32.PACK_AB_MERGE_C R19, RZ, R19, RZ ;  /* 0x00000013ff13723e */ /* 0x000fe200048070ff */
[----:B------:R-:W-:Y:S01]  /*7640*/  @!P5 STG.E.U8 desc[UR16][R12.64+0x10], R105 ;  /* 0x000010690c00d986 */ /* 0x000fe2000c101110 */
[C---:B------:R-:W-:Y:S02]  /*7650*/  ISETP.LT.OR P5, PT, R35.reuse, 0x19, !P0 ;  /* 0x000000192300780c */ /* 0x040fe400047a1670 */
[----:B0-----:R-:W-:Y:S01]  /*7660*/  F2FP.SATFINITE.E4M3.F32.PACK_AB_MERGE_C R7, RZ, R100, RZ ;  /* 0x00000064ff07723e */ /* 0x001fe200048070ff */
[----:B------:R-:W-:Y:S01]  /*7670*/  @!P4 STG.E.U8 desc[UR16][R10.64+0x10], R103 ;  /* 0x000010670a00c986 */ /* 0x000fe2000c101110 */
[----:B------:R-:W-:-:S02]  /*7680*/  ISETP.LT.OR P4, PT, R35, 0x19, !P1 ;  /* 0x000000192300780c */ /* 0x000fc40004f81670 */
[----:B-1----:R-:W-:Y:S01]  /*7690*/  F2FP.SATFINITE.E4M3.F32.PACK_AB_MERGE_C R15, RZ, R96, RZ ;  /* 0x00000060ff0f723e */ /* 0x002fe200048070ff */
[----:B------:R0:W-:Y:S01]  /*76a0*/  @!P6 STG.E.U8 desc[UR16][R10.64+0x11], R7 ;  /* 0x000011070a00e986 */ /* 0x0001e2000c101110 */
[----:B------:R-:W-:-:S03]  /*76b0*/  ISETP.LT.OR P6, PT, R35, 0x1a, !P1 ;  /* 0x0000001a2300780c */ /* 0x000fc60004fc1670 */
[----:B------:R1:W-:Y:S01]  /*76c0*/  @!P2 STG.E.U8 desc[UR16][R12.64+0x19], R15 ;  /* 0x0000190f0c00a986 */ /* 0x0003e2000c101110 */
[----:B------:R-:W-:-:S03]  /*76d0*/  ISETP.LT.OR P2, PT, R35, 0x22, !P0 ;  /* 0x000000222300780c */ /* 0x000fc60004741670 */
[----:B------:R-:W-:Y:S01]  /*76e0*/  @!P5 STG.E.U8 desc[UR16][R12.64+0x18], R101 ;  /* 0x000018650c00d986 */ /* 0x000fe2000c101110 */
[C---:B------:R-:W-:Y:S02]  /*76f0*/  ISETP.LT.OR P5, PT, R35.reuse, 0x21, !P0 ;  /* 0x000000212300780c */ /* 0x040fe400047a1670 */
[----:B0-----:R-:W-:Y:S01]  /*7700*/  F2FP.SATFINITE.E4M3.F32.PACK_AB_MERGE_C R7, RZ, R94, RZ ;  /* 0x0000005eff07723e */ /* 0x001fe200048070ff */
[----:B------:R-:W-:Y:S01]  /*7710*/  @!P4 STG.E.U8 desc[UR16][R10.64+0x18], R99 ;  /* 0x000018630a00c986 */ /* 0x000fe2000c101110 */
[C---:B------:R-:W-:Y:S02]  /*7720*/  ISETP.LT.OR P4, PT, R35.reuse, 0x21, !P1 ;  /* 0x000000212300780c */ /* 0x040fe40004f81670 */
        /* <DEDUP_REMOVED lines=24> */
[C---:B------:R-:W-:Y:S02]  /*78b0*/  ISETP.LT.OR P2, PT, R35.reuse, 0x39, !P0 ;  /* 0x000000392300780c */ /* 0x040fe40004741670 */
[C---:B------:R-:W-:Y:S01]  /*78c0*/  ISETP.LT.OR P0, PT, R35.reuse, 0x3a, !P0 ;  /* 0x0000003a2300780c */ /* 0x040fe20004701670 */
[----:B------:R2:W-:Y:S01]  /*78d0*/  @!P5 STG.E.U8 desc[UR16][R12.64+0x30], R89 ;  /* 0x000030590c00d986 */ /* 0x0005e2000c101110 */
[C---:B------:R-:W-:Y:S02]  /*78e0*/  ISETP.LT.OR P5, PT, R35.reuse, 0x39, !P1 ;  /* 0x000000392300780c */ /* 0x040fe40004fa1670 */
[----:B------:R-:W-:Y:S01]  /*78f0*/  ISETP.LT.OR P1, PT, R35, 0x3a, !P1 ;  /* 0x0000003a2300780c */ /* 0x000fe20004f21670 */
[----:B------:R2:W-:Y:S01]  /*7900*/  @!P4 STG.E.U8 desc[UR16][R10.64+0x30], R23 ;  /* 0x000030170a00c986 */ /* 0x0005e2000c101110 */
[----:B0-----:R-:W-:Y:S02]  /*7910*/  F2FP.SATFINITE.E4M3.F32.PACK_AB_MERGE_C R7, RZ, R20, RZ ;  /* 0x00000014ff07723e */ /* 0x001fe400048070ff */
[----:B-1----:R-:W-:-:S03]  /*7920*/  F2FP.SATFINITE.E4M3.F32.PACK_AB_MERGE_C R21, RZ, R18, RZ ;  /* 0x00000012ff15723e */ /* 0x002fc600048070ff */
[----:B------:R2:W-:Y:S04]  /*7930*/  @!P6 STG.E.U8 desc[UR16][R10.64+0x31], R7 ;  /* 0x000031070a00e986 */ /* 0x0005e8000c101110 */
[----:B------:R2:W-:Y:S04]  /*7940*/  @!P2 STG.E.U8 desc[UR16][R12.64+0x38], R17 ;  /* 0x000038110c00a986 */ /* 0x0005e8000c101110 */
[----:B------:R2:W-:Y:S04]  /*7950*/  @!P0 STG.E.U8 desc[UR16][R12.64+0x39], R15 ;  /* 0x0000390f0c008986 */ /* 0x0005e8000c101110 */
[----:B------:R2:W-:Y:S04]  /*7960*/  @!P5 STG.E.U8 desc[UR16][R10.64+0x38], R19 ;  /* 0x000038130a00d986 */ /* 0x0005e8000c101110 */
[----:B------:R2:W-:Y:S02]  /*7970*/  @!P1 STG.E.U8 desc[UR16][R10.64+0x39], R21 ;  /* 0x000039150a009986 */ /* 0x0005e4000c101110 */
.L_x_165:
[----:B------:R-:W-:Y:S05]  /*7980*/  BSYNC B0 ;  /* 0x0000000000007941 */ /* 0x000fea0003800000 */
.L_x_35:
[----:B------:R-:W-:Y:S01]  /*7990*/  ULDC UR6, c[0x0][0xc] ;  /* 0x0000030000067ab9 */ /* 0x000fe20000000800 */
[----:B------:R-:W-:Y:S01]  /*79a0*/  ULDC UR7, c[0x0][0x10] ;  /* 0x0000040000077ab9 */ /* 0x000fe20000000800 */
[----:B0-2--5:R-:W0:Y:S01]  /*79b0*/  LDC R7, c[0x0][0x14] ;  /* 0x00000500ff077b82 */ /* 0x025e220000000800 */
[----:B------:R-:W-:Y:S01]  /*79c0*/  UIMAD.WIDE.U32 UR6, UR6, UR7, URZ ;  /* 0x00000007060672a5 */ /* 0x000fe2000f8e003f */
[----:B------:R-:W-:Y:S01]  /*79d0*/  PRMT R11, RZ, 0x7610, R11 ;  /* 0x00007610ff0b7816 */ /* 0x000fe2000000000b */
[----:B------:R-:W-:-:S04]  /*79e0*/  IMAD.MOV.U32 R10, RZ, RZ, -0x1 ;  /* 0xffffffffff0a7424 */ /* 0x000fc800078e00ff */
[----:B0-----:R-:W-:-:S04]  /*79f0*/  IMAD.WIDE.U32 R2, R7, UR6, R2 ;  /* 0x0000000607027c25 */ /* 0x001fc8000f8e0002 */
[----:B------:R-:W-:Y:S01]  /*7a00*/  IMAD R7, R7, UR7, RZ ;  /* 0x0000000707077c24 */ /* 0x000fe2000f8e02ff */
[----:B------:R-:W-:Y:S02]  /*7a10*/  ULDC.64 UR6, c[0x0][0x650] ;  /* 0x0001940000067ab9 */ /* 0x000fe40000000a00 */
[----:B------:R-:W-:Y:S01]  /*7a20*/  ISETP.GE.U32.AND P0, PT, R2, UR6, PT ;  /* 0x0000000602007c0c */ /* 0x000fe2000bf06070 */
[----:B------:R-:W-:Y:S02]  /*7a30*/  IMAD.IADD R3, R3, 0x1, R7 ;  /* 0x0000000103037824 */ /* 0x000fe400078e0207 */
[----:B------:R-:W-:-:S03]  /*7a40*/  IMAD.MOV.U32 R7, RZ, RZ, -0x1 ;  /* 0xffffffffff077424 */ /* 0x000fc600078e00ff */
[----:B------:R-:W-:-:S13]  /*7a50*/  ISETP.GE.U32.AND.EX P0, PT, R3, UR7, PT, P0 ;  /* 0x0000000703007c0c */ /* 0x000fda000bf06100 */
[----:B------:R-:W-:Y:S05]  /*7a60*/  @P0 BRA `(.L_x_166) ;  /* 0x0000000400600947 */ /* 0x000fea0003800000 */
[----:B------:R-:W0:Y:S01]  /*7a70*/  S2R R22, SR_CTAID.X ;  /* 0x0000000000167919 */ /* 0x000e220000002500 */
[----:B------:R-:W2:Y:S01]  /*7a80*/  LDC.64 R16, c[0x0][0x628] ;  /* 0x00018a00ff107b82 */ /* 0x000ea20000000a00 */
[----:B------:R-:W-:Y:S01]  /*7a90*/  ULDC UR6, c[0x0][0x150] ;  /* 0x0000540000067ab9 */ /* 0x000fe20000000800 */
[----:B---34-:R-:W-:Y:S01]  /*7aa0*/  IMAD.MOV.U32 R14, RZ, RZ, R2 ;  /* 0x000000ffff0e7224 */ /* 0x018fe200078e0002 */
[----:B-1----:R-:W1:Y:S01]  /*7ab0*/  S2R R24, SR_CTAID.Y ;  /* 0x0000000000187919 */ /* 0x002e620000002600 */
[----:B------:R-:W-:-:S04]  /*7ac0*/  IMAD.MOV.U32 R15, RZ, RZ, R3 ;  /* 0x000000ffff0f7224 */ /* 0x000fc800078e0003 */
[----:B------:R-:W3:Y:S08]  /*7ad0*/  LDC R25, c[0x0][0x144] ;  /* 0x00005100ff197b82 */ /* 0x000ef00000000800 */
[----:B------:R-:W4:Y:S08]  /*7ae0*/  LDC R18, c[0x0][0x630] ;  /* 0x00018c00ff127b82 */ /* 0x000f300000000800 */
[----:B------:R-:W1:Y:S01]  /*7af0*/  LDC.64 R20, c[0x0][0x620] ;  /* 0x00018800ff147b82 */ /* 0x000e620000000a00 */
[----:B--2---:R-:W-:-:S04]  /*7b00*/  ISETP.NE.U32.AND P0, PT, R16, RZ, PT ;  /* 0x000000ff1000720c */ /* 0x004fc80003f05070 */
[----:B------:R-:W-:Y:S02]  /*7b10*/  ISETP.NE.AND.EX P0, PT, R17, RZ, PT, P0 ;  /* 0x000000ff1100720c */ /* 0x000fe40003f05300 */
[----:B0-----:R-:W-:-:S05]  /*7b20*/  I2FP.F32.U32 R7, R22 ;  /* 0x0000001600077245 */ /* 0x001fca0000201000 */
[----:B------:R-:W-:-:S04]  /*7b30*/  FMUL R7, R7, UR6 ;  /* 0x0000000607077c20 */ /* 0x000fc80008400000 */
[----:B------:R0:W2:Y:S02]  /*7b40*/  F2I.U32.TRUNC.NTZ R23, R7 ;  /* 0x0000000700177305 */ /* 0x0000a4000020f000 */
[----:B---34-:R-:W-:Y:S05]  /*7b50*/  @!P0 BRA `(.L_x_167) ;  /* 0x0000000000288947 */ /* 0x018fea0003800000 */
[----:B0-----:R-:W0:Y:S02]  /*7b60*/  LDC R7, c[0x0][0x634] ;  /* 0x00018d00ff077b82 */ /* 0x001e240000000800 */
        /* <DEDUP_REMOVED lines=9> */
.L_x_167:
[-CC-:B------:R-:W-:Y:S01]  /*7c00*/  SHF.R.U64 R19, R14, R18.reuse, R15.reuse ;  /* 0x000000120e137219 */ /* 0x180fe2000000120f */
[----:B------:R-:W3:Y:S01]  /*7c10*/  LDC.64 R30, c[0x0][0x640] ;  /* 0x00019000ff1e7b82 */ /* 0x000ee20000000a00 */
[----:B0-----:R-:W-:Y:S01]  /*7c20*/  SHF.R.U32.HI R7, RZ, R18, R15 ;  /* 0x00000012ff077219 */ /* 0x001fe2000001160f */
[----:B--2---:R-:W-:Y:S01]  /*7c30*/  IMAD.MOV R23, RZ, RZ, -R23 ;  /* 0x000000ffff177224 */ /* 0x004fe200078e0a17 */
[----:B------:R-:W-:Y:S01]  /*7c40*/  IADD3 R13, P0, RZ, -R19, RZ ;  /* 0x80000013ff0d7210 */ /* 0x000fe20007f1e0ff */
[----:B------:R-:W-:Y:S02]  /*7c50*/  ULDC UR6, c[0x0][0x154] ;  /* 0x0000550000067ab9 */ /* 0x000fe40000000800 */
[----:B------:R-:W-:Y:S02]  /*7c60*/  IMAD R25, R25, R23, R22 ;  /* 0x0000001719197224 */ /* 0x000fe400078e0216 */
[----:B------:R-:W0:Y:S01]  /*7c70*/  LDC R14, c[0x0][0x618] ;  /* 0x00018600ff0e7b82 */ /* 0x000e220000000800 */
[----:B------:R-:W-:-:S02]  /*7c80*/  IMAD.X R7, RZ, RZ, ~R7, P0 ;  /* 0x000000ffff077224 */ /* 0x000fc400000e0e07 */
[----:B-1----:R-:W-:-:S04]  /*7c90*/  IMAD.WIDE.U32 R10, R13, R20, R2 ;  /* 0x000000140d0a7225 */ /* 0x002fc800078e0002 */
[----:B------:R-:W-:Y:S01]  /*7ca0*/  IMAD R12, R7, R20, RZ ;  /* 0x00000014070c7224 */ /* 0x000fe200078e02ff */
[----:B------:R-:W1:Y:S03]  /*7cb0*/  LDC R26, c[0x0][0x608] ;  /* 0x00018200ff1a7b82 */ /* 0x000e660000000800 */
[----:B------:R-:W-:Y:S02]  /*7cc0*/  IMAD R7, R13, R21, R12 ;  /* 0x000000150d077224 */ /* 0x000fe400078e020c */
[----:B------:R-:W-:Y:S02]  /*7cd0*/  IMAD.MOV.U32 R13, RZ, RZ, 0x1 ;  /* 0x00000001ff0d7424 */ /* 0x000fe400078e00ff */
[----:B------:R-:W-:Y:S01]  /*7ce0*/  IMAD.IADD R7, R11, 0x1, R7 ;  /* 0x000000010b077824 */ /* 0x000fe200078e0207 */
[----:B------:R-:W2:Y:S01]  /*7cf0*/  LDC R28, c[0x0][0x658] ;  /* 0x00019600ff1c7b82 */ /* 0x000ea20000000800 */
[----:B------:R-:W-:-:S02]  /*7d00*/  I2FP.F32.U32 R11, R24 ;  /* 0x00000018000b7245 */ /* 0x000fc40000201000 */
[----:B---3--:R-:W-:-:S03]  /*7d10*/  ISETP.NE.U32.AND P0, PT, R30, RZ, PT ;  /* 0x000000ff1e00720c */ /* 0x008fc60003f05070 */
[----:B------:R-:W-:Y:S01]  /*7d20*/  FMUL R12, R11, UR6 ;  /* 0x000000060b0c7c20 */ /* 0x000fe20008400000 */
[----:B------:R-:W-:Y:S01]  /*7d30*/  ISETP.NE.AND.EX P0, PT, R31, RZ, PT, P0 ;  /* 0x000000ff1f00720c */ /* 0x000fe20003f05300 */
[----:B------:R-:W3:Y:S01]  /*7d40*/  LDC R23, c[0x0][0x148] ;  /* 0x00005200ff177b82 */ /* 0x000ee20000000800 */
[-CC-:B0-----:R-:W-:Y:S01]  /*7d50*/  SHF.R.U64 R18, R10, R14.reuse, R7.reuse ;  /* 0x0000000e0a127219 */ /* 0x181fe20000001207 */
[----:B------:R0:W4:Y:S01]  /*7d60*/  F2I.U32.TRUNC.NTZ R20, R12 ;  /* 0x0000000c00147305 */ /* 0x000122000020f000 */
[----:B------:R-:W-:Y:S01]  /*7d70*/  SHF.R.U32.HI R7, RZ, R14, R7 ;  /* 0x0000000eff077219 */ /* 0x000fe20000011607 */
[----:B------:R-:W-:-:S04]  /*7d80*/  IMAD.MOV.U32 R11, RZ, RZ, -0x1 ;  /* 0xffffffffff0b7424 */ /* 0x000fc800078e00ff */
[----:B------:R-:W0:Y:S01]  /*7d90*/  LDC R22, c[0x0][0x600] ;  /* 0x00018000ff167b82 */ /* 0x000e220000000800 */
[-CC-:B-1----:R-:W-:Y:S02]  /*7da0*/  SHF.R.U64 R16, R18, R26.reuse, R7.reuse ;  /* 0x0000001a12107219 */ /* 0x182fe40000001207 */
[----:B------:R-:W-:-:S05]  /*7db0*/  SHF.R.U32.HI R7, RZ, R26, R7 ;  /* 0x0000001aff077219 */ /* 0x000fca0000011607 */
[----:B------:R-:W1:Y:S01]  /*7dc0*/  LDC R29, c[0x0][0x648] ;  /* 0x00019200ff1d7b82 */ /* 0x000e620000000800 */
[-C--:B--2---:R-:W-:Y:S02]  /*7dd0*/  SHF.L.U32 R10, R11, R28.reuse, RZ ;  /* 0x0000001c0b0a7219 */ /* 0x084fe400000006ff */
[-CC-:B------:R-:W-:Y:S02]  /*7de0*/  SHF.R.U64 R21, R16, R28.reuse, R7.reuse ;  /* 0x0000001c10157219 */ /* 0x180fe40000001207 */
[----:B------:R-:W-:Y:S02]  /*7df0*/  SHF.R.U32.HI R11, RZ, R28, R7 ;  /* 0x0000001cff0b7219 */ /* 0x000fe40000011607 */
[----:B------:R-:W-:Y:S01]  /*7e00*/  LOP3.LUT R27, RZ, R10, RZ, 0x33, !PT ;  /* 0x0000000aff1b7212 */ /* 0x000fe200078e33ff */
[----:B------:R-:W2:Y:S01]  /*7e10*/  LDC R32, c[0x0][0x638] ;  /* 0x00018e00ff207b82 */ /* 0x000ea20000000800 */
[----:B------:R-:W-:Y:S01]  /*7e20*/  SHF.L.U32 R28, R13, R28, RZ ;  /* 0x0000001c0d1c7219 */ /* 0x000fe200000006ff */
[----:B------:R-:W-:-:S06]  /*7e30*/  IMAD.MOV.U32 R10, RZ, RZ, R21 ;  /* 0x000000ffff0a7224 */ /* 0x000fcc00078e0015 */
[----:B------:R-:W0:Y:S01]  /*7e40*/  LDC R33, c[0x0][0x610] ;  /* 0x00018400ff217b82 */ /* 0x000e220000000800 */
[----:B----4-:R-:W-:Y:S05]  /*7e50*/  @!P0 BRA `(.L_x_168) ;  /* 0x0000000000288947 */ /* 0x010fea0003800000 */
[----:B------:R-:W4:Y:S02]  /*7e60*/  LDC R10, c[0x0][0x64c] ;  /* 0x00019300ff0a7b82 */ /* 0x000f240000000800 */
[----:B----4-:R-:W-:-:S05]  /*7e70*/  IADD3 R7, P0, R21, R10, RZ ;  /* 0x0000000a15077210 */ /* 0x010fca0007f1e0ff */
[----:B------:R-:W-:-:S04]  /*7e80*/  IMAD.X R17, RZ, RZ, R11, P0 ;  /* 0x000000ffff117224 */ /* 0x000fc800000e060b */
[----:B------:R-:W-:-:S04]  /*7e90*/  IMAD.WIDE.U32 R10, R17, R30, RZ ;  /* 0x0000001e110a7225 */ /* 0x000fc800078e00ff */
[----:B0-----:R-:W-:-:S04]  /*7ea0*/  IMAD.WIDE.U32 R12, P0, R7, R31, R10 ;  /* 0x0000001f070c7225 */ /* 0x001fc8000780000a */
[----:B------:R-:W-:-:S04]  /*7eb0*/  IMAD.WIDE.U32 R10, R7, R30, RZ ;  /* 0x0000001e070a7225 */ /* 0x000fc800078e00ff */
[----:B------:R-:W-:Y:S01]  /*7ec0*/  IMAD.X R15, RZ, RZ, RZ, P0 ;  /* 0x000000ffff0f7224 */ /* 0x000fe200000e06ff */
[----:B------:R-:W-:Y:S01]  /*7ed0*/  IADD3 RZ, P0, R11, R12, RZ ;  /* 0x0000000c0bff7210 */ /* 0x000fe20007f1e0ff */
[----:B------:R-:W-:-:S04]  /*7ee0*/  IMAD.MOV.U32 R14, RZ, RZ, R13 ;  /* 0x000000ffff0e7224 */ /* 0x000fc800078e000d */
[----:B------:R-:W-:-:S08]  /*7ef0*/  IMAD.WIDE.U32.X R10, R17, R31, R14, P0 ;  /* 0x0000001f110a7225 */ /* 0x000fd000000e040e */
.L_x_168:
[----:B-1----:R-:W-:Y:S01]  /*7f00*/  SHF.R.U64 R7, R10, R29, R11 ;  /* 0x0000001d0a077219 */ /* 0x002fe2000000120b */
[----:B0-----:R-:W-:Y:S01]  /*7f10*/  VIADD R11, R22, 0xffffffff ;  /* 0xffffffff160b7836 */ /* 0x001fe20000000000 */
[----:B------:R-:W-:Y:S01]  /*7f20*/  LOP3.LUT R34, R16, R27, RZ, 0xc0, !PT ;  /* 0x0000001b10227212 */ /* 0x000fe200078ec0ff */
[----:B------:R-:W-:Y:S02]  /*7f30*/  IMAD.MOV R20, RZ, RZ, -R20 ;  /* 0x000000ffff147224 */ /* 0x000fe400078e0a14 */
[----:B------:R-:W-:Y:S01]  /*7f40*/  IMAD.MOV R10, RZ, RZ, -R7 ;  /* 0x000000ffff0a7224 */ /* 0x000fe200078e0a07 */
[----:B------:R-:W-:Y:S01]  /*7f50*/  LOP3.LUT R18, R18, R11, RZ, 0xc0, !PT ;  /* 0x0000000b12127212 */ /* 0x000fe200078ec0ff */
[----:B------:R-:W-:Y:S02]  /*7f60*/  IMAD R34, R28, R7, R34 ;  /* 0x000000071c227224 */ /* 0x000fe400078e0222 */
[----:B---3--:R-:W-:Y:S02]  /*7f70*/  @P3 IMAD R25, R23, R20, R24 ;  /* 0x0000001417193224 */ /* 0x008fe400078e0218 */
[----:B--2---:R-:W-:-:S02]  /*7f80*/  IMAD R7, R10, R32, R21 ;  /* 0x000000200a077224 */ /* 0x004fc400078e0215 */
[----:B------:R-:W-:Y:S02]  /*7f90*/  IMAD R34, R34, R33, R25 ;  /* 0x0000002122227224 */ /* 0x000fe400078e0219 */
[----:B------:R-:W-:Y:S02]  /*7fa0*/  IMAD R7, R7, R22, R18 ;  /* 0x0000001607077224 */ /* 0x000fe400078e0212 */
[----:B------:R-:W-:-:S03]  /*7fb0*/  IMAD.MOV.U32 R11, RZ, RZ, 0x1 ;  /* 0x00000001ff0b7424 */ /* 0x000fc600078e00ff */
[----:B------:R-:W-:Y:S02]  /*7fc0*/  SEL R10, R7, R34, !P3 ;  /* 0x00000022070a7207 */ /* 0x000fe40005800000 */
[----:B------:R-:W-:Y:S01]  /*7fd0*/  SEL R34, R34, R7, !P3 ;  /* 0x0000000722227207 */ /* 0x000fe20005800000 */
[----:B------:R-:W-:-:S07]  /*7fe0*/  IMAD.MOV.U32 R7, RZ, RZ, R19 ;  /* 0x000000ffff077224 */ /* 0x000fce00078e0013 */
.L_x_166:
[----:B------:R-:W-:Y:S01]  /*7ff0*/  UIADD3 UR5, UR9, UR5, URZ ;  /* 0x0000000509057290 */ /* 0x000fe2000fffe03f */
[----:B------:R-:W-:Y:S01]  /*8000*/  LOP3.LUT P0, RZ, R11, 0xff, RZ, 0xc0, !PT ;  /* 0x000000ff0bff7812 */ /* 0x000fe2000780c0ff */
[----:B------:R-:W-:Y:S02]  /*8010*/  IMAD.MOV.U32 R11, RZ, RZ, R34 ;  /* 0x000000ffff0b7224 */ /* 0x000fe400078e0022 */
[----:B------:R-:W-:Y:S02]  /*8020*/  USHF.R.U32.HI UR6, URZ, 0x2, UR5 ;  /* 0x000000023f067899 */ /* 0x000fe40008011605 */
[----:B------:R-:W-:Y:S02]  /*8030*/  UISETP.GT.U32.AND UP1, UPT, UR5, 0x3, UPT ;  /* 0x000000030500788c */ /* 0x000fe4000bf24070 */
[----:B------:R-:W-:Y:S02]  /*8040*/  ULOP3.LUT UR6, UR6, 0x1, URZ, 0xc0, !UPT ;  /* 0x0000000106067892 */ /* 0x000fe4000f8ec03f */
[----:B------:R-:W-:-:S02]  /*8050*/  UISETP.LT.U32.AND UP1, UPT, UR9, 0x4, UP1 ;  /* 0x000000040900788c */ /* 0x000fc40008f21070 */
[----:B------:R-:W-:Y:S02]  /*8060*/  UISETP.NE.U32.AND UP0, UPT, UR6, 0x1, UPT ;  /* 0x000000010600788c */ /* 0x000fe4000bf05070 */
[----:B------:R-:W-:Y:S02]  /*8070*/  USEL UR7, URZ, 0x1, !UP1 ;  /* 0x000000013f077887 */ /* 0x000fe4000c800000 */
[----:B------:R-:W-:Y:S02]  /*8080*/  UISETP.GT.U32.AND UP0, UPT, UR9, 0x3, !UP0 ;  /* 0x000000030900788c */ /* 0x000fe4000c704070 */
[----:B------:R-:W-:Y:S02]  /*8090*/  ULOP3.LUT UR5, UR5, 0x3, URZ, 0xc0, !UPT ;  /* 0x0000000305057892 */ /* 0x000fe4000f8ec03f */
[----:B------:R-:W-:-:S04]  /*80a0*/  USEL UR6, URZ, 0x1, !UP0 ;  /* 0x000000013f067887 */ /* 0x000fc8000c000000 */
[----:B------:R-:W-:Y:S01]  /*80b0*/  ULOP3.LUT UR4, UR6, UR4, UR7, 0x96, !UPT ;  /* 0x0000000406047292 */ /* 0x000fe2000f8e9607 */
[----:B------:R-:W-:Y:S11]  /*80c0*/  @P0 BRA `(.L_x_169) ;  /* 0xffffff9000400947 */ /* 0x000ff6000383ffff */
[----:B------:R-:W-:Y:S05]  /*80d0*/  EXIT ;  /* 0x000000000000794d */ /* 0x000fea0003800000 */
.L_x_7:
[----:B0-----:R-:W-:Y:S01]  /*80e0*/  ULDC.64 UR4, c[0x0][0x650] ;  /* 0x0001940000047ab9 */ /* 0x001fe20000000a00 */
        /* <DEDUP_REMOVED lines=25> */
.L_x_171:
[----:B------:R-:W0:Y:S01]  /*8280*/  LDC.64 R28, c[0x0][0x640] ;  /* 0x00019000ff1c7b82 */ /* 0x000e220000000a00 */
[-CC-:B------:R-:W-:Y:S01]  /*8290*/  SHF.R.U64 R21, R16, R6.reuse, R17.reuse ;  /* 0x0000000610157219 */ /* 0x180fe20000001211 */
[----:B------:R-:W-:Y:S01]  /*82a0*/  IMAD.MOV.U32 R31, RZ, RZ, 0x1 ;  /* 0x00000001ff1f7424 */ /* 0x000fe200078e00ff */
[----:B------:R-:W-:Y:S02]  /*82b0*/  SHF.R.U32.HI R5, RZ, R6, R17 ;  /* 0x00000006ff057219 */ /* 0x000fe40000011611 */
        /* <DEDUP_REMOVED lines=9> */
[----:B0-----:R-:W-:Y:S01]  /*8350*/  ISETP.NE.U32.AND P0, PT, R28, RZ, PT ;  /* 0x000000ff1c00720c */ /* 0x001fe20003f05070 */
[----:B------:R-:W-:-:S03]  /*8360*/  IMAD.MOV.U32 R11, RZ, RZ, -0x1 ;  /* 0xffffffffff0b7424 */ /* 0x000fc600078e00ff */
[----:B------:R-:W-:Y:S02]  /*8370*/  ISETP.NE.AND.EX P0, PT, R29, RZ, PT, P0 ;  /* 0x000000ff1d00720c */ /* 0x000fe40003f05300 */
[----:B------:R-:W0:Y:S01]  /*8380*/  LDC R24, c[0x0][0x600] ;  /* 0x00018000ff187b82 */ /* 0x000e220000000800 */
[-CC-:B-1----:R-:W-:Y:S02]  /*8390*/  SHF.R.U64 R18, R10, R14.reuse, R5.reuse ;  /* 0x0000000e0a127219 */ /* 0x182fe40000001205 */
[----:B------:R-:W-:-:S05]  /*83a0*/  SHF.R.U32.HI R5, RZ, R14, R5 ;  /* 0x0000000eff057219 */ /* 0x000fca0000011605 */
        /* <DEDUP_REMOVED lines=21> */
.L_x_172:
[----:B-1----:R-:W-:Y:S01]  /*8500*/  SHF.R.U64 R6, R10, R25, R11 ;  /* 0x000000190a067219 */ /* 0x002fe2000000120b */
[----:B0-----:R-:W-:Y:S01]  /*8510*/  VIADD R11, R24, 0xffffffff ;  /* 0xffffffff180b7836 */ /* 0x001fe20000000000 */
[----:B------:R-:W-:Y:S01]  /*8520*/  SHF.L.U32 R9, R31, R26, RZ ;  /* 0x0000001a1f097219 */ /* 0x000fe200000006ff */
[----:B------:R-:W-:Y:S01]  /*8530*/  @P3 IMAD R12, R13, R20, R8 ;  /* 0x000000140d0c3224 */ /* 0x000fe200078e0208 */
[----:B------:R-:W-:Y:S01]  /*8540*/  LOP3.LUT R5, R22, R33, RZ, 0xc0, !PT ;  /* 0x0000002116057212 */ /* 0x000fe200078ec0ff */
[----:B------:R-:W-:Y:S01]  /*8550*/  IMAD.MOV R10, RZ, RZ, -R6 ;  /* 0x000000ffff0a7224 */ /* 0x000fe200078e0a06 */
[----:B------:R-:W-:Y:S01]  /*8560*/  LOP3.LUT R18, R18, R11, RZ, 0xc0, !PT ;  /* 0x0000000b12127212 */ /* 0x000fe200078ec0ff */
[----:B------:R-:W-:Y:S02]  /*8570*/  IMAD.MOV.U32 R8, RZ, RZ, 0x1 ;  /* 0x00000001ff087424 */ /* 0x000fe400078e00ff */
[----:B------:R-:W-:Y:S02]  /*8580*/  IMAD R9, R9, R6, R5 ;  /* 0x0000000609097224 */ /* 0x000fe400078e0205 */
[----:B--2---:R-:W-:-:S02]  /*8590*/  IMAD R5, R10, R27, R23 ;  /* 0x0000001b0a057224 */ /* 0x004fc400078e0217 */
[----:B---3--:R-:W-:Y:S02]  /*85a0*/  IMAD R6, R9, R30, R12 ;  /* 0x0000001e09067224 */ /* 0x008fe400078e020c */
[----:B------:R-:W-:Y:S01]  /*85b0*/  IMAD R9, R5, R24, R18 ;  /* 0x0000001805097224 */ /* 0x000fe200078e0212 */
[----:B------:R-:W-:Y:S01]  /*85c0*/  PRMT R5, R8, 0x7610, R5 ;  /* 0x0000761008057816 */ /* 0x000fe20000000005 */
[----:B------:R-:W-:-:S03]  /*85d0*/  IMAD.MOV.U32 R15, RZ, RZ, R21 ;  /* 0x000000ffff0f7224 */ /* 0x000fc600078e0015 */
[----:B------:R-:W-:Y:S02]  /*85e0*/  SEL R16, R9, R6, !P3 ;  /* 0x0000000609107207 */ /* 0x000fe40005800000 */
[----:B------:R-:W-:-:S07]  /*85f0*/  SEL R6, R6, R9, !P3 ;  /* 0x0000000906067207 */ /* 0x000fce0005800000 */
.L_x_170:
[----:B------:R-:W-:-:S08]  /*8600*/  NOP ;  /* 0x0000000000007918 */ /* 0x000fd00000000000 */
[----:B------:R-:W0:-:S00]  /*8610*/  USETMAXREG.DEALLOC.CTAPOOL 0x28 ;  /* 0x00000028000079c8 */ /* 0x000e0000080e0500 */
[----:B0-----:R-:W-:-:S13]  /*8620*/  ISETP.NE.AND P0, PT, R7, RZ, PT ;  /* 0x000000ff0700720c */ /* 0x001fda0003f05270 */
[----:B------:R-:W-:Y:S05]  /*8630*/  @P0 EXIT ;  /* 0x000000000000094d */ /* 0x000fea0003800000 */
[----:B------:R-:W-:Y:S01]  /*8640*/  LOP3.LUT P0, RZ, R5, 0xff, RZ, 0xc0, !PT ;  /* 0x000000ff05ff7812 */ /* 0x000fe2000780c0ff */
[----:B------:R-:W-:Y:S02]  /*8650*/  IMAD.MOV.U32 R14, RZ, RZ, 0x1 ;  /* 0x00000001ff0e7424 */ /* 0x000fe400078e00ff */
[----:B------:R-:W-:-:S10]  /*8660*/  IMAD.MOV.U32 R13, RZ, RZ, RZ ;  /* 0x000000ffff0d7224 */ /* 0x000fd400078e00ff */
[----:B------:R-:W-:Y:S05]  /*8670*/  @!P0 BRA `(.L_x_173) ;  /* 0x0000000c00788947 */ /* 0x000fea0003800000 */
[----:B------:R-:W0:Y:S01]  /*8680*/  LDC R5, c[0x0][0x28c] ;  /* 0x0000a300ff057b82 */ /* 0x000e220000000800 */
[----:B------:R-:W-:Y:S01]  /*8690*/  ULDC UR5, c[0x0][0x658] ;  /* 0x0001960000057ab9 */ /* 0x000fe20000000800 */
[----:B------:R-:W-:Y:S01]  /*86a0*/  UMOV UR11, 0xffffffff ;  /* 0xffffffff000b7882 */ /* 0x000fe20000000000 */
[----:B------:R-:W-:Y:S01]  /*86b0*/  UMOV UR16, 0x1 ;  /* 0x0000000100107882 */ /* 0x000fe20000000000 */
[----:B------:R-:W-:Y:S01]  /*86c0*/  USHF.L.U32 UR11, UR11, UR5, URZ ;  /* 0x000000050b0b7299 */ /* 0x000fe2000800063f */
[----:B------:R-:W-:Y:S01]  /*86d0*/  BSSY B0, `(.L_x_173) ;  /* 0x00000d8000007945 */ /* 0x000fe20003800000 */
[----:B------:R-:W-:Y:S01]  /*86e0*/  ULDC UR9, c[0x0][0xc] ;  /* 0x0000030000097ab9 */ /* 0x000fe20000000800 */
[----:B------:R-:W-:Y:S01]  /*86f0*/  ULDC UR12, c[0x0][0x10] ;  /* 0x00000400000c7ab9 */ /* 0x000fe20000000800 */
[----:B------:R-:W1:Y:S01]  /*8700*/  S2UR UR8, SR_CgaCtaId ;  /* 0x00000000000879c3 */ /* 0x000e620000008800 */
[----:B------:R-:W-:Y:S01]  /*8710*/  ULOP3.LUT UR13, URZ, UR11, URZ, 0x33, !UPT ;  /* 0x0000000b3f0d7292 */ /* 0x000fe2000f8e333f */
[----:B------:R-:W-:Y:S01]  /*8720*/  IMAD.MOV.U32 R11, RZ, RZ, 0x1 ;  /* 0x00000001ff0b7424 */ /* 0x000fe200078e00ff */
[----:B------:R-:W-:Y:S01]  /*8730*/  LOP3.LUT R17, R4, 0x2, RZ, 0xfc, !PT ;  /* 0x0000000204117812 */ /* 0x000fe200078efcff */
[----:B------:R-:W-:Y:S01]  /*8740*/  IMAD.MOV.U32 R14, RZ, RZ, 0x1 ;  /* 0x00000001ff0e7424 */ /* 0x000fe200078e00ff */
[----:B------:R-:W-:Y:S01]  /*8750*/  ULDC UR4, c[0x0][0x600] ;  /* 0x0001800000047ab9 */ /* 0x000fe20000000800 */
[----:B------:R-:W-:Y:S01]  /*8760*/  IMAD.MOV.U32 R13, RZ, RZ, RZ ;  /* 0x000000ffff0d7224 */ /* 0x000fe200078e00ff */
[----:B------:R-:W-:Y:S01]  /*8770*/  UMOV UR15, 0x5 ;  /* 0x00000005000f7882 */ /* 0x000fe20000000000 */
[----:B------:R-:W-:-:S02]  /*8780*/  UIADD3 UR4, UR4, -0x1, URZ ;  /* 0xffffffff04047890 */ /* 0x000fc4000fffe03f */
[----:B------:R-:W-:Y:S01]  /*8790*/  USHF.L.U32 UR5, UR16, UR5, URZ ;  /* 0x0000000510057299 */ /* 0x000fe2000800063f */
[----:B------:R-:W-:Y:S01]  /*87a0*/  ULDC.64 UR28, c[0x0][0x198] ;  /* 0x00006600001c7ab9 */ /* 0x000fe20000000a00 */
[----:B0-----:R-:W-:-:S05]  /*87b0*/  VIADD R5, R5, 0x3f ;  /* 0x0000003f05057836 */ /* 0x001fca0000000000 */
[----:B------:R-:W-:Y:S01]  /*87c0*/  SHF.R.S32.HI R8, RZ, 0x1f, R5 ;  /* 0x0000001fff087819 */ /* 0x000fe20000011405 */
[----:B-1----:R-:W-:-:S03]  /*87d0*/  ULOP3.LUT UR10, UR8, 0x1, URZ, 0xc0, !UPT ;  /* 0x00000001080a7892 */ /* 0x002fc6000f8ec03f */
[----:B------:R-:W-:Y:S01]  /*87e0*/  LEA.HI R8, R8, R5, RZ, 0x6 ;  /* 0x0000000508087211 */ /* 0x000fe200078f30ff */
[----:B------:R-:W-:Y:S02]  /*87f0*/  USHF.R.U32.HI UR27, URZ, 0x1, UR8 ;  /* 0x000000013f1b7899 */ /* 0x000fe40008011608 */
[----:B------:R-:W-:Y:S01]  /*8800*/  USHF.L.U32 UR6, UR8, 0x5, URZ ;  /* 0x0000000508067899 */ /* 0x000fe2000800063f */
[----:B------:R-:W-:Y:S01]  /*8810*/  SHF.R.S32.HI R12, RZ, 0x6, R8 ;  /* 0x00000006ff0c7819 */ /* 0x000fe20000011408 */
[----:B------:R-:W-:Y:S02]  /*8820*/  USHF.L.U32 UR7, UR8, 0xb, URZ ;  /* 0x0000000b08077899 */ /* 0x000fe4000800063f */
[----:B------:R-:W-:Y:S02]  /*8830*/  ULOP3.LUT UR8, UR8, 0xfffffffe, URZ, 0xc0, !UPT ;  /* 0xfffffffe08087892 */ /* 0x000fe4000f8ec03f */
[----:B------:R-:W-:Y:S01]  /*8840*/  UISETP.GT.U32.AND UP0, UPT, UR10, 0xffff, UPT ;  /* 0x0000ffff0a00788c */ /* 0x000fe2000bf04070 */
[----:B------:R-:W-:Y:S01]  /*8850*/  VIADD R10, R12, 0x1 ;  /* 0x000000010c0a7836 */ /* 0x000fe20000000000 */
[----:B------:R-:W-:-:S02]  /*8860*/  USHF.L.U32 UR14, UR16, UR8, URZ ;  /* 0x00000008100e7299 */ /* 0x000fc4000800063f */
[----:B------:R-:W-:Y:S02]  /*8870*/  ULOP3.LUT UR11, UR8, 0x1, URZ, 0xfc, !UPT ;  /* 0x00000001080b7892 */ /* 0x000fe4000f8efc3f */
[----:B------:R-:W-:Y:S02]  /*8880*/  UIMAD.WIDE.U32 UR8, UR9, UR12, URZ ;  /* 0x0000000c090872a5 */ /* 0x000fe4000f8e003f */
[----:B------:R-:W-:Y:S01]  /*8890*/  USEL UR10, UR10, 0xffff, !UP0 ;  /* 0x0000ffff0a0a7887 */ /* 0x000fe2000c000000 */
[----:B------:R-:W-:Y:S01]  /*88a0*/  ULDC UR12, c[0x0][0x14] ;  /* 0x00000500000c7ab9 */ /* 0x000fe20000000800 */
[----:B------:R-:W-:Y:S02]  /*88b0*/  USHF.L.U32 UR11, UR16, UR11, URZ ;  /* 0x0000000b100b7299 */ /* 0x000fe4000800063f */
[----:B------:R-:W-:Y:S02]  /*88c0*/  UIMAD.WIDE.U32 UR24, UR8, UR12, URZ ;  /* 0x0000000c081872a5 */ /* 0x000fe4000f8e003f */
[----:B------:R-:W-:-:S02]  /*88d0*/  UIMAD UR21, UR9, UR12, URZ ;  /* 0x0000000c091572a4 */ /* 0x000fc4000f8e023f */
[----:B------:R-:W-:Y:S02]  /*88e0*/  ULOP3.LUT UR10, UR10, 0xffff, URZ, 0xc0, !UPT ;  /* 0x0000ffff0a0a7892 */ /* 0x000fe4000f8ec03f */
[----:B------:R-:W-:Y:S02]  /*88f0*/  ULOP3.LUT UR6, UR6, 0x20, URZ, 0xc0, !UPT ;  /* 0x0000002006067892 */ /* 0x000fe4000f8ec03f */
[----:B------:R-:W-:Y:S02]  /*8900*/  ULOP3.LUT UR7, UR7, 0x800, URZ, 0xc0, !UPT ;  /* 0x0000080007077892 */ /* 0x000fe4000f8ec03f */
[----:B------:R-:W-:Y:S02]  /*8910*/  ULOP3.LUT UR14, UR14, UR11, URZ, 0xfc, !UPT ;  /* 0x0000000b0e0e7292 */ /* 0x000fe4000f8efc3f */
[----:B------:R-:W-:Y:S02]  /*8920*/  UIADD3 UR21, UR25, UR21, URZ ;  /* 0x0000001519157290 */ /* 0x000fe4000fffe03f */
[----:B------:R-:W-:-:S12]  /*8930*/  USHF.L.U32 UR15, UR15, UR10, URZ ;  /* 0x0000000a0f0f7299 */ /* 0x000fd8000800063f */
.L_x_184:
[----:B------:R-:W-:-:S03]  /*8940*/  UMOV UR8, 0xffffffff ;  /* 0xffffffff00087882 */ /* 0x000fc60000000000 */
[----:B------:R-:W-:Y:S05]  /*8950*/  BRA.DIV UR8, `(.L_x_174) ;  /* 0x0000000e08b07947 */ /* 0x000fea000b800000 */
[----:B------:R-:W-:-:S13]  /*8960*/  ELECT P0, URZ, PT ;  /* 0x00000000003f782f */ /* 0x000fda0003800000 */
.L_x_195:
[----:B------:R-:W0:Y:S01]  /*8970*/  LDC R5, c[0x0][0x28c] ;  /* 0x0000a300ff057b82 */ /* 0x000e220000000800 */
[----:B------:R-:W-:Y:S01]  /*8980*/  BSSY B1, `(.L_x_175) ;  /* 0x000003b000017945 */ /* 0x000fe20003800000 */
[----:B0-----:R-:W-:-:S13]  /*8990*/  ISETP.LT.OR P0, PT, R5, 0x1, !P0 ;  /* 0x000000010500780c */ /* 0x001fda0004701670 */
[----:B------:R-:W-:Y:S05]  /*89a0*/  @P0 BRA `(.L_x_176) ;  /* 0x0000000000e00947 */ /* 0x000fea0003800000 */
[----:B------:R-:W-:Y:S01]  /*89b0*/  LEA R8, R6, UR27, 0x1 ;  /* 0x0000001b06087c11 */ /* 0x000fe2000f8e08ff */
[----:B------:R-:W-:Y:S01]  /*89c0*/  IMAD.MOV.U32 R21, RZ, RZ, RZ ;  /* 0x000000ffff157224 */ /* 0x000fe200078e00ff */
[----:B------:R-:W-:Y:S01]  /*89d0*/  LEA R16, R16, UR6, 0x6 ;  /* 0x0000000610107c11 */ /* 0x000fe2000f8e30ff */
[----:B------:R-:W-:Y:S02]  /*89e0*/  IMAD.MOV.U32 R5, RZ, RZ, R10 ;  /* 0x000000ffff057224 */ /* 0x000fe400078e000a */
[----:B------:R-:W-:Y:S02]  /*89f0*/  IMAD.MOV.U32 R6, RZ, RZ, R14 ;  /* 0x000000ffff067224 */ /* 0x000fe400078e000e */
[----:B------:R-:W-:Y:S02]  /*8a00*/  IMAD.MOV.U32 R7, RZ, RZ, R13 ;  /* 0x000000ffff077224 */ /* 0x000fe400078e000d */
[----:B------:R-:W-:-:S07]  /*8a10*/  IMAD.SHL.U32 R18, R8, 0x80, RZ ;  /* 0x0000008008127824 */ /* 0x000fce00078e00ff */
.L_x_179:
[----:B------:R-:W0:Y:S01]  /*8a20*/  S2R R9, SR_CgaCtaId ;  /* 0x0000000000097919 */ /* 0x000e220000008800 */
[----:B------:R-:W-:Y:S02]  /*8a30*/  MOV R8, 0x400 ;  /* 0x0000040000087802 */ /* 0x000fe40000000f00 */
[----:B------:R-:W-:Y:S02]  /*8a40*/  LOP3.LUT P1, RZ, R0, 0x7f, RZ, 0xc0, !PT ;  /* 0x0000007f00ff7812 */ /* 0x000fe4000782c0ff */
[----:B0-----:R-:W-:Y:S02]  /*8a50*/  LEA R20, R9, R8, 0x18 ;  /* 0x0000000809147211 */ /* 0x001fe400078ec0ff */
[----:B------:R-:W-:-:S09]  /*8a60*/  SHF.L.U32 R8, R6, 0x1f, RZ ;  /* 0x0000001f06087819 */ /* 0x000fd200000006ff */
[----:B------:R-:W0:Y:S01]  /*8a70*/  @!P1 LDC R9, c[0x0][0x500] ;  /* 0x00014000ff099b82 */ /* 0x000e220000000800 */
[----:B------:R-:W-:-:S04]  /*8a80*/  IMAD R19, R7, 0x8, R20 ;  /* 0x0000000807137824 */ /* 0x000fc800078e0214 */
[----:B------:R-:W1:Y:S02]  /*8a90*/  SYNCS.PHASECHK.TRANS64.TRYWAIT P0, [R19+URZ+0x20], R8 ;  /* 0x00002008130075a7 */ /* 0x000e64000800017f */
[----:B-1----:R-:W-:Y:S05]  /*8aa0*/  @!P0 BRA `(.L_x_177) ;  /* 0x0000000c007c8947 */ /* 0x002fea0003800000 */
.L_x_196:
[----:B-1----:R-:W-:Y:S01]  /*8ab0*/  PRMT R8, R17, 0x9910, RZ ;  /* 0x0000991011087816 */ /* 0x002fe200000000ff */
[----:B0-----:R0:W-:Y:S03]  /*8ac0*/  @!P1 SYNCS.ARRIVE.TRANS64 RZ, [R19+URZ], R9 ;  /* 0x0000000913ff99a7 */ /* 0x0011e6000800003f */
[----:B------:R-:W-:-:S13]  /*8ad0*/  ISETP.NE.AND P0, PT, R8, 0x2, PT ;  /* 0x000000020800780c */ /* 0x000fda0003f05270 */
[----:B0-----:R-:W-:Y:S05]  /*8ae0*/  @P0 BRA `(.L_x_178) ;  /* 0x0000000000040947 */ /* 0x001fea0003800000 */
[----:B------:R-:W-:Y:S01]  /*8af0*/  BPT.TRAP 0x1 ;  /* 0x000000040000795c */ /* 0x000fe20000300000 */
.L_x_178:
[----:B------:R-:W-:Y:S01]  /*8b00*/  LEA R8, R7, UR27, 0x1 ;  /* 0x0000001b07087c11 */ /* 0x000fe2000f8e08ff */
[----:B------:R-:W-:Y:S01]  /*8b10*/  VIADD R5, R5, 0xffffffff ;  /* 0xffffffff05057836 */ /* 0x000fe20000000000 */
[----:B------:R-:W-:Y:S01]  /*8b20*/  R2UR UR11, R7 ;  /* 0x00000000070b72ca */ /* 0x000fe200000e0000 */
[----:B------:R-:W-:Y:S01]  /*8b30*/  UIADD3 UR16, UP0, UR28, 0xf0, URZ ;  /* 0x000000f01c107890 */ /* 0x000fe2000ff1e03f */
[----:B------:R-:W-:Y:S01]  /*8b40*/  R2UR UR22, R20 ;  /* 0x00000000141672ca */ /* 0x000fe200000e0000 */
[----:B------:R-:W-:Y:S01]  /*8b50*/  IMAD.U32 R8, R8, 0x2000, R20 ;  /* 0x0000200008087824 */ /* 0x000fe200078e0014 */
[----:B------:R-:W-:Y:S01]  /*8b60*/  R2UR UR23, R18 ;  /* 0x00000000121772ca */ /* 0x000fe200000e0000 */
[----:B------:R-:W-:Y:S01]  /*8b70*/  UIADD3 UR32, UP1, UR28, 0x1f0, URZ ;  /* 0x000001f01c207890 */ /* 0x000fe2000ff3e03f */
[----:B------:R-:W-:Y:S01]  /*8b80*/  R2UR UR9, R19 ;  /* 0x00000000130972ca */ /* 0x000fe200000e0000 */
[----:B------:R-:W-:Y:S01]  /*8b90*/  UIADD3.X UR17, URZ, UR29, URZ, UP0, !UPT ;  /* 0x0000001d3f117290 */ /* 0x000fe200087fe43f */
[----:B------:R-:W-:Y:S01]  /*8ba0*/  R2UR UR8, R8 ;  /* 0x00000000080872ca */ /* 0x000fe200000e0000 */
[----:B------:R-:W-:Y:S01]  /*8bb0*/  UPRMT UR20, URZ, 0x5410, UR15 ;  /* 0x000054103f147896 */ /* 0x000fe2000800000f */
[----:B------:R-:W-:Y:S01]  /*8bc0*/  R2UR UR10, R21 ;  /* 0x00000000150a72ca */ /* 0x000fe200000e0000 */
[----:B------:R-:W-:Y:S01]  /*8bd0*/  VIADD R7, R7, 0x1 ;  /* 0x0000000107077836 */ /* 0x000fe20000000000 */
[----:B------:R-:W-:Y:S01]  /*8be0*/  R2UR UR12, R15 ;  /* 0x000000000f0c72ca */ /* 0x000fe200000e0000 */
[----:B------:R-:W-:Y:S01]  /*8bf0*/  ULEA UR11, UR11, UR7, 0xc ;  /* 0x000000070b0b7291 */ /* 0x000fe2000f8e603f */
[----:B------:R-:W-:Y:S01]  /*8c00*/  R2UR UR26, R16 ;  /* 0x00000000101a72ca */ /* 0x000fe200000e0000 */
[----:B------:R-:W-:Y:S01]  /*8c10*/  UPRMT UR30, URZ, 0x5410, UR14 ;  /* 0x000054103f1e7896 */ /* 0x000fe2000800000e */
[----:B------:R-:W-:Y:S01]  /*8c20*/  ISETP.GT.AND P1, PT, R5, 0x1, PT ;  /* 0x000000010500780c */ /* 0x000fe20003f24270 */
[----:B------:R-:W-:Y:S01]  /*8c30*/  UIADD3 UR22, UR22, 0x10100, UR11 ;  /* 0x0001010016167890 */ /* 0x000fe2000fffe00b */
[----:B------:R-:W-:Y:S01]  /*8c40*/  ISETP.NE.AND P0, PT, R7, 0x4, PT ;  /* 0x000000040700780c */ /* 0x000fe20003f05270 */
[----:B------:R-:W-:Y:S01]  /*8c50*/  UIADD3.X UR33, URZ, UR29, URZ, UP1, !UPT ;  /* 0x0000001d3f217290 */ /* 0x000fe20008ffe43f */
[----:B------:R-:W-:Y:S01]  /*8c60*/  VIADD R21, R21, 0x40 ;  /* 0x0000004015157836 */ /* 0x000fe20000000000 */
[----:B------:R-:W-:Y:S01]  /*8c70*/  UIADD3 UR8, UR8, 0x100, URZ ;  /* 0x0000010008087890 */ /* 0x000fe2000fffe03f */
[----:B------:R-:W-:Y:S01]  /*8c80*/  SEL R9, RZ, 0x1, P0 ;  /* 0x00000001ff097807 */ /* 0x000fe20000000000 */
[----:B------:R-:W-:Y:S01]  /*8c90*/  UMOV UR18, 0x0 ;  /* 0x0000000000127882 */ /* 0x000fe20000000000 */
[----:B------:R-:W-:Y:S01]  /*8ca0*/  UMOV UR19, 0x10000000 ;  /* 0x1000000000137882 */ /* 0x000fe20000000000 */
[----:B------:R-:W-:Y:S01]  /*8cb0*/  UMOV UR11, UR23 ;  /* 0x00000017000b7c82 */ /* 0x000fe20008000000 */
[----:B------:R-:W-:-:S02]  /*8cc0*/  LOP3.LUT R6, R6, R9, RZ, 0x3c, !PT ;  /* 0x0000000906067212 */ /* 0x000fc400078e3cff */
[----:B------:R-:W-:Y:S02]  /*8cd0*/  SEL R7, R7, RZ, P0 ;  /* 0x000000ff07077207 */ /* 0x000fe40000000000 */
[----:B------:R0:W-:Y:S02]  /*8ce0*/  UTMALDG.3D.MULTICAST [UR8], [UR16], UR20, desc[UR18] ;  /* 0x00001208100073b4 */ /* 0x0001e40008011814 */
[----:B0-----:R-:W-:Y:S01]  /*8cf0*/  UMOV UR8, UR22 ;  /* 0x0000001600087c82 */ /* 0x001fe20008000000 */
[----:B------:R-:W-:Y:S02]  /*8d00*/  UMOV UR11, UR26 ;  /* 0x0000001a000b7c82 */ /* 0x000fe40008000000 */
[----:B------:R0:W-:Y:S02]  /*8d10*/  UTMALDG.3D.MULTICAST [UR8], [UR32], UR30, desc[UR18] ;  /* 0x00001208200073b4 */ /* 0x0001e4000801181e */
[----:B0-----:R-:W-:Y:S05]  /*8d20*/  @P1 BRA `(.L_x_179) ;  /* 0xfffffffc003c1947 */ /* 0x001fea000383ffff */
.L_x_176:
[----:B------:R-:W-:Y:S05]  /*8d30*/  BSYNC B1 ;  /* 0x0000000000017941 */ /* 0x000fea0003800000 */
.L_x_175:
[----:B------:R-:W-:Y:S01]  /*8d40*/  LOP3.LUT P1, RZ, R11, 0xff, RZ, 0xc0, !PT ;  /* 0x000000ff0bff7812 */ /* 0x000fe2000782c0ff */
[----:B------:R-:W-:Y:S01]  /*8d50*/  IMAD.IADD R13, R12, 0x1, R13 ;  /* 0x000000010c0d7824 */ /* 0x000fe200078e020d */
[----:B------:R-:W-:Y:S01]  /*8d60*/  IADD3 R2, P2, R2, UR24, RZ ;  /* 0x0000001802027c10 */ /* 0x000fe2000ff5e0ff */
[----:B------:R-:W-:Y:S01]  /*8d70*/  ULDC.64 UR8, c[0x0][0x650] ;  /* 0x0001940000087ab9 */ /* 0x000fe20000000a00 */
[----:B------:R-:W-:Y:S01]  /*8d80*/  BSSY B1, `(.L_x_180) ;  /* 0x000006a000017945 */ /* 0x000fe20003800000 */
[----:B------:R-:W-:Y:S01]  /*8d90*/  IMAD.MOV.U32 R16, RZ, RZ, -0x1 ;  /* 0xffffffffff107424 */ /* 0x000fe200078e00ff */
[----:B------:R-:W-:Y:S01]  /*8da0*/  SHF.R.U32.HI R5, RZ, 0x2, R13 ;  /* 0x00000002ff057819 */ /* 0x000fe2000001160d */
[----:B------:R-:W-:Y:S01]  /*8db0*/  IMAD.MOV.U32 R15, RZ, RZ, -0x1 ;  /* 0xffffffffff0f7424 */ /* 0x000fe200078e00ff */
[----:B------:R-:W-:Y:S02]  /*8dc0*/  ISETP.GT.U32.AND P0, PT, R13, 0x3, PT ;  /* 0x000000030d00780c */ /* 0x000fe40003f04070 */
[----:B------:R-:W-:-:S02]  /*8dd0*/  LOP3.LUT R5, R5, 0x1, RZ, 0xc0, !PT ;  /* 0x0000000105057812 */ /* 0x000fc400078ec0ff */
[----:B------:R-:W-:Y:S01]  /*8de0*/  ISETP.LT.U32.AND P0, PT, R12, 0x4, P0 ;  /* 0x000000040c00780c */ /* 0x000fe20000701070 */
[----:B------:R-:W0:Y:S01]  /*8df0*/  @P1 S2R R7, SR_CgaCtaId ;  /* 0x0000000000071919 */ /* 0x000e220000008800 */
[----:B------:R-:W-:Y:S02]  /*8e00*/  @P1 MOV R6, 0x400 ;  /* 0x0000040000061802 */ /* 0x000fe40000000f00 */
[----:B------:R-:W-:Y:S02]  /*8e10*/  IADD3.X R3, R3, UR21, RZ, P2, !PT ;  /* 0x0000001503037c10 */ /* 0x000fe400097fe4ff */
[----:B------:R-:W-:Y:S02]  /*8e20*/  ISETP.GE.U32.AND P2, PT, R2, UR8, PT ;  /* 0x0000000802007c0c */ /* 0x000fe4000bf46070 */
[----:B------:R-:W-:Y:S02]  /*8e30*/  LOP3.LUT R13, R13, 0x3, RZ, 0xc0, !PT ;  /* 0x000000030d0d7812 */ /* 0x000fe400078ec0ff */
[----:B------:R-:W-:-:S02]  /*8e40*/  PRMT R11, RZ, 0x7610, R11 ;  /* 0x00007610ff0b7816 */ /* 0x000fc4000000000b */
[----:B0-----:R-:W-:-:S04]  /*8e50*/  @P1 LEA R6, R7, R6, 0x18 ;  /* 0x0000000607061211 */ /* 0x001fc800078ec0ff */
[----:B------:R0:W-:Y:S01]  /*8e60*/  @P1 SYNCS.ARRIVE.TRANS64.A1T0 RZ, [R6+URZ+0x58], RZ ;  /* 0x000058ff06ff19a7 */ /* 0x0001e2000810003f */
[----:B------:R-:W-:Y:S02]  /*8e70*/  ISETP.NE.U32.AND P1, PT, R5, 0x1, PT ;  /* 0x000000010500780c */ /* 0x000fe40003f25070 */
[----:B------:R-:W-:Y:S02]  /*8e80*/  SEL R5, RZ, 0x1, !P0 ;  /* 0x00000001ff057807 */ /* 0x000fe40004000000 */
[----:B------:R-:W-:Y:S02]  /*8e90*/  ISETP.GE.U32.AND.EX P0, PT, R3, UR9, PT, P2 ;  /* 0x0000000903007c0c */ /* 0x000fe4000bf06120 */
[----:B------:R-:W-:-:S04]  /*8ea0*/  ISETP.GT.U32.AND P1, PT, R12, 0x3, !P1 ;  /* 0x000000030c00780c */ /* 0x000fc80004f24070 */
[----:B0-----:R-:W-:-:S04]  /*8eb0*/  SEL R6, RZ, 0x1, !P1 ;  /* 0x00000001ff067807 */ /* 0x001fc80004800000 */
[--C-:B------:R-:W-:Y:S01]  /*8ec0*/  LOP3.LUT R14, R6, R14, R5.reuse, 0x96, !PT ;  /* 0x0000000e060e7212 */ /* 0x100fe200078e9605 */
[----:B------:R-:W-:Y:S01]  /*8ed0*/  IMAD.MOV.U32 R6, RZ, RZ, -0x1 ;  /* 0xffffffffff067424 */ /* 0x000fe200078e00ff */
[----:B------:R-:W-:Y:S01]  /*8ee0*/  PRMT R5, RZ, 0x7610, R5 ;  /* 0x00007610ff057816 */ /* 0x000fe20000000005 */
[----:B------:R-:W-:Y:S06]  /*8ef0*/  @P0 BRA `(.L_x_181) ;  /* 0x0000000400480947 */ /* 0x000fec0003800000 */
[----:B------:R-:W0:Y:S01]  /*8f00*/  S2R R16, SR_CTAID.X ;  /* 0x0000000000107919 */ /* 0x000e220000002500 */
[----:B------:R-:W-:Y:S01]  /*8f10*/  ULDC.64 UR8, c[0x0][0x628] ;  /* 0x00018a0000087ab9 */ /* 0x000fe20000000a00 */
[----:B------:R-:W1:Y:S01]  /*8f20*/  LDC R19, c[0x0][0x144] ;  /* 0x00005100ff137b82 */ /* 0x000e620000000800 */
[----:B------:R-:W-:Y:S01]  /*8f30*/  ISETP.NE.U32.AND P0, PT, RZ, UR8, PT ;  /* 0x00000008ff007c0c */ /* 0x000fe2000bf05070 */
[----:B------:R-:W2:Y:S01]  /*8f40*/  S2R R5, SR_CTAID.Y ;  /* 0x0000000000057919 */ /* 0x000ea20000002600 */
[----:B------:R-:W-:Y:S01]  /*8f50*/  ULDC UR10, c[0x0][0x150] ;  /* 0x00005400000a7ab9 */ /* 0x000fe20000000800 */
[----:B------:R-:W-:Y:S01]  /*8f60*/  ULDC UR11, c[0x0][0x630] ;  /* 0x00018c00000b7ab9 */ /* 0x000fe20000000800 */
[----:B------:R-:W-:Y:S01]  /*8f70*/  ISETP.NE.AND.EX P0, PT, RZ, UR9, PT, P0 ;  /* 0x00000009ff007c0c */ /* 0x000fe2000bf05300 */
[----:B------:R-:W-:Y:S01]  /*8f80*/  IMAD.MOV.U32 R6, RZ, RZ, R2 ;  /* 0x000000ffff067224 */ /* 0x000fe200078e0002 */
[----:B0-----:R-:W-:-:S05]  /*8f90*/  I2FP.F32.U32 R7, R16 ;  /* 0x0000001000077245 */ /* 0x001fca0000201000 */
[----:B------:R-:W-:Y:S01]  /*8fa0*/  FMUL R18, R7, UR10 ;  /* 0x0000000a07127c20 */ /* 0x000fe20008400000 */
[----:B------:R-:W-:-:S05]  /*8fb0*/  IMAD.MOV.U32 R7, RZ, RZ, R3 ;  /* 0x000000ffff077224 */ /* 0x000fca00078e0003 */
[----:B--2---:R-:W-:Y:S05]  /*8fc0*/  @!P0 BRA `(.L_x_182) ;  /* 0x0000000000288947 */ /* 0x004fea0003800000 */
[----:B------:R-:W-:Y:S02]  /*8fd0*/  ULDC UR10, c[0x0][0x634] ;  /* 0x00018d00000a7ab9 */ /* 0x000fe40000000800 */
[----:B------:R-:W-:-:S05]  /*8fe0*/  IADD3 R7, P0, R2, UR10, RZ ;  /* 0x0000000a02077c10 */ /* 0x000fca000ff1e0ff */
[----:B------:R-:W-:-:S04]  /*8ff0*/  IMAD.X R15, RZ, RZ, R3, P0 ;  /* 0x000000ffff0f7224 */ /* 0x000fc800000e0603 */
[----:B------:R-:W-:-:S04]  /*9000*/  IMAD.WIDE.U32 R8, R15, UR8, RZ ;  /* 0x000000080f087c25 */ /* 0x000fc8000f8e00ff */
[----:B------:R-:W-:-:S04]  /*9010*/  IMAD.WIDE.U32 R8, P0, R7, UR9, R8 ;  /* 0x0000000907087c25 */ /* 0x000fc8000f800008 */
[----:B------:R-:W-:-:S04]  /*9020*/  IMAD.WIDE.U32 R6, R7, UR8, RZ ;  /* 0x0000000807067c25 */ /* 0x000fc8000f8e00ff */
[----:B------:R-:W-:Y:S01]  /*9030*/  IMAD.MOV.U32 R6, RZ, RZ, R9 ;  /* 0x000000ffff067224 */ /* 0x000fe200078e0009 */
[----:B------:R-:W-:Y:S01]  /*9040*/  IADD3 RZ, P1, R7, R8, RZ ;  /* 0x0000000807ff7210 */ /* 0x000fe20007f3e0ff */
[----:B------:R-:W-:-:S04]  /*9050*/  IMAD.X R7, RZ, RZ, RZ, P0 ;  /* 0x000000ffff077224 */ /* 0x000fc800000e06ff */
[----:B------:R-:W-:-:S08]  /*9060*/  IMAD.WIDE.U32.X R6, R15, UR9, R6, P1 ;  /* 0x000000090f067c25 */ /* 0x000fd000088e0406 */
.L_x_182:
[--C-:B------:R-:W-:Y:S01]  /*9070*/  SHF.R.U64 R15, R6, UR11, R7.reuse ;  /* 0x0000000b060f7c19 */ /* 0x100fe20008001207 */
[----:B------:R-:W0:Y:S01]  /*9080*/  F2I.U32.TRUNC.NTZ R18, R18 ;  /* 0x0000001200127305 */ /* 0x000e22000020f000 */
[----:B------:R-:W-:Y:S01]  /*9090*/  SHF.R.U32.HI R6, RZ, UR11, R7 ;  /* 0x0000000bff067c19 */ /* 0x000fe20008011607 */
[----:B------:R-:W-:Y:S01]  /*90a0*/  ULDC.64 UR8, c[0x0][0x620] ;  /* 0x0001880000087ab9 */ /* 0x000fe20000000a00 */
[----:B------:R-:W-:Y:S01]  /*90b0*/  IADD3 R9, P0, RZ, -R15, RZ ;  /* 0x8000000fff097210 */ /* 0x000fe20007f1e0ff */
[----:B------:R-:W-:Y:S01]  /*90c0*/  ULDC.64 UR10, c[0x0][0x640] ;  /* 0x00019000000a7ab9 */ /* 0x000fe20000000a00 */
[----:B------:R-:W2:Y:S03]  /*90d0*/  LDC R20, c[0x0][0x148] ;  /* 0x00005200ff147b82 */ /* 0x000ea60000000800 */
[----:B------:R-:W-:Y:S01]  /*90e0*/  IMAD.X R6, RZ, RZ, ~R6, P0 ;  /* 0x000000ffff067224 */ /* 0x000fe200000e0e06 */
[----:B------:R-:W-:-:S03]  /*90f0*/  ISETP.NE.U32.AND P0, PT, RZ, UR10, PT ;  /* 0x0000000aff007c0c */ /* 0x000fc6000bf05070 */
[----:B------:R-:W-:Y:S01]  /*9100*/  IMAD R8, R6, UR8, RZ ;  /* 0x0000000806087c24 */ /* 0x000fe2000f8e02ff */
[----:B------:R-:W-:Y:S01]  /*9110*/  ISETP.NE.AND.EX P0, PT, RZ, UR11, PT, P0 ;  /* 0x0000000bff007c0c */ /* 0x000fe2000bf05300 */
[----:B------:R-:W-:Y:S01]  /*9120*/  IMAD.WIDE.U32 R6, R9, UR8, R2 ;  /* 0x0000000809067c25 */ /* 0x000fe2000f8e0002 */
[----:B------:R-:W-:-:S03]  /*9130*/  ULDC UR8, c[0x0][0x618] ;  /* 0x0001860000087ab9 */ /* 0x000fc60000000800 */
[----:B------:R-:W-:Y:S01]  /*9140*/  IMAD R9, R9, UR9, R8 ;  /* 0x0000000909097c24 */ /* 0x000fe2000f8e0208 */
[----:B------:R-:W-:Y:S01]  /*9150*/  ULDC UR9, c[0x0][0x154] ;  /* 0x0000550000097ab9 */ /* 0x000fe20000000800 */
[----:B0-----:R-:W-:Y:S02]  /*9160*/  IMAD.MOV R8, RZ, RZ, -R18 ;  /* 0x000000ffff087224 */ /* 0x001fe400078e0a12 */
[----:B------:R-:W-:Y:S02]  /*9170*/  IMAD.IADD R7, R7, 0x1, R9 ;  /* 0x0000000107077824 */ /* 0x000fe400078e0209 */
[----:B-1----:R-:W-:Y:S01]  /*9180*/  IMAD R16, R19, R8, R16 ;  /* 0x0000000813107224 */ /* 0x002fe200078e0210 */
[----:B------:R-:W-:Y:S02]  /*9190*/  I2FP.F32.U32 R8, R5 ;  /* 0x0000000500087245 */ /* 0x000fe40000201000 */
[--C-:B------:R-:W-:Y:S02]  /*91a0*/  SHF.R.U64 R18, R6, UR8, R7.reuse ;  /* 0x0000000806127c19 */ /* 0x100fe40008001207 */
[----:B------:R-:W-:Y:S01]  /*91b0*/  SHF.R.U32.HI R7, RZ, UR8, R7 ;  /* 0x00000008ff077c19 */ /* 0x000fe20008011607 */
[----:B------:R-:W-:Y:S01]  /*91c0*/  FMUL R8, R8, UR9 ;  /* 0x0000000908087c20 */ /* 0x000fe20008400000 */
[----:B------:R-:W-:-:S02]  /*91d0*/  ULDC UR8, c[0x0][0x608] ;  /* 0x0001820000087ab9 */ /* 0x000fc40000000800 */
[--C-:B------:R-:W-:Y:S01]  /*91e0*/  SHF.R.U64 R22, R18, UR8, R7.reuse ;  /* 0x0000000812167c19 */ /* 0x100fe20008001207 */
[----:B------:R0:W1:Y:S01]  /*91f0*/  F2I.U32.TRUNC.NTZ R23, R8 ;  /* 0x0000000800177305 */ /* 0x000062000020f000 */
[----:B------:R-:W-:Y:S01]  /*9200*/  SHF.R.U32.HI R7, RZ, UR8, R7 ;  /* 0x00000008ff077c19 */ /* 0x000fe20008011607 */
[----:B------:R-:W-:-:S03]  /*9210*/  ULDC UR8, c[0x0][0x658] ;  /* 0x0001960000087ab9 */ /* 0x000fc60000000800 */
[--C-:B------:R-:W-:Y:S02]  /*9220*/  SHF.R.U64 R19, R22, UR8, R7.reuse ;  /* 0x0000000816137c19 */ /* 0x100fe40008001207 */
[----:B------:R-:W-:-:S03]  /*9230*/  SHF.R.U32.HI R21, RZ, UR8, R7 ;  /* 0x00000008ff157c19 */ /* 0x000fc60008011607 */
[----:B------:R-:W-:Y:S02]  /*9240*/  IMAD.MOV.U32 R6, RZ, RZ, R19 ;  /* 0x000000ffff067224 */ /* 0x000fe400078e0013 */
[----:B------:R-:W-:Y:S01]  /*9250*/  IMAD.MOV.U32 R7, RZ, RZ, R21 ;  /* 0x000000ffff077224 */ /* 0x000fe200078e0015 */
[----:B0-----:R-:W-:Y:S06]  /*9260*/  @!P0 BRA `(.L_x_183) ;  /* 0x0000000000288947 */ /* 0x001fec0003800000 */
        /* <DEDUP_REMOVED lines=10> */
.L_x_183:
[----:B------:R-:W-:Y:S01]  /*9310*/  ULDC UR8, c[0x0][0x648] ;  /* 0x0001920000087ab9 */ /* 0x000fe20000000800 */
[----:B-1----:R-:W-:Y:S01]  /*9320*/  IMAD.MOV R23, RZ, RZ, -R23 ;  /* 0x000000ffff177224 */ /* 0x002fe200078e0a17 */
[----:B------:R-:W-:Y:S01]  /*9330*/  SHF.R.U64 R7, R6, UR8, R7 ;  /* 0x0000000806077c19 */ /* 0x000fe20008001207 */
[----:B------:R-:W-:Y:S01]  /*9340*/  ULDC UR8, c[0x0][0x638] ;  /* 0x00018e0000087ab9 */ /* 0x000fe20000000800 */
[----:B------:R-:W-:Y:S01]  /*9350*/  LOP3.LUT R6, R22, UR13, RZ, 0xc0, !PT ;  /* 0x0000000d16067c12 */ /* 0x000fe2000f8ec0ff */
[----:B--2---:R-:W-:Y:S01]  /*9360*/  @P3 IMAD R16, R20, R23, R5 ;  /* 0x0000001714103224 */ /* 0x004fe200078e0205 */
[----:B------:R-:W-:Y:S01]  /*9370*/  LOP3.LUT R18, R18, UR4, RZ, 0xc0, !PT ;  /* 0x0000000412127c12 */ /* 0x000fe2000f8ec0ff */
[----:B------:R-:W-:Y:S01]  /*9380*/  IMAD.MOV R8, RZ, RZ, -R7 ;  /* 0x000000ffff087224 */ /* 0x000fe200078e0a07 */
[----:B------:R-:W-:Y:S01]  /*9390*/  ULDC UR9, c[0x0][0x610] ;  /* 0x0001840000097ab9 */ /* 0x000fe20000000800 */
[----:B------:R-:W-:Y:S02]  /*93a0*/  IMAD R7, R7, UR5, R6 ;  /* 0x0000000507077c24 */ /* 0x000fe4000f8e0206 */
[----:B------:R-:W-:Y:S01]  /*93b0*/  IMAD R19, R8, UR8, R19 ;  /* 0x0000000808137c24 */ /* 0x000fe2000f8e0213 */
[----:B------:R-:W-:Y:S01]  /*93c0*/  ULDC UR8, c[0x0][0x600] ;  /* 0x0001800000087ab9 */ /* 0x000fe20000000800 */
[----:B------:R-:W-:-:S02]  /*93d0*/  IMAD R6, R7, UR9, R16 ;  /* 0x0000000907067c24 */ /* 0x000fc4000f8e0210 */
[----:B------:R-:W-:Y:S02]  /*93e0*/  IMAD R19, R19, UR8, R18 ;  /* 0x0000000813137c24 */ /* 0x000fe4000f8e0212 */
[----:B------:R-:W-:-:S03]  /*93f0*/  IMAD.MOV.U32 R5, RZ, RZ, 0x1 ;  /* 0x00000001ff057424 */ /* 0x000fc600078e00ff */
[----:B------:R-:W-:Y:S02]  /*9400*/  SEL R16, R19, R6, !P3 ;  /* 0x0000000613107207 */ /* 0x000fe40005800000 */
[----:B------:R-:W-:-:S07]  /*9410*/  SEL R6, R6, R19, !P3 ;  /* 0x0000001306067207 */ /* 0x000fce0005800000 */
.L_x_181:
[----:B------:R-:W-:Y:S05]  /*9420*/  BSYNC B1 ;  /* 0x0000000000017941 */ /* 0x000fea0003800000 */
.L_x_180:
[----:B------:R-:W-:-:S13]  /*9430*/  LOP3.LUT P0, RZ, R5, 0xff, RZ, 0xc0, !PT ;  /* 0x000000ff05ff7812 */ /* 0x000fda000780c0ff */
[----:B------:R-:W-:Y:S05]  /*9440*/  @P0 BRA `(.L_x_184) ;  /* 0xfffffff4003c0947 */ /* 0x000fea000383ffff */
[----:B------:R-:W-:Y:S05]  /*9450*/  BSYNC B0 ;  /* 0x0000000000007941 */ /* 0x000fea0003800000 */
.L_x_173:
[----:B------:R-:W-:-:S03]  /*9460*/  UMOV UR8, 0xffffffff ;  /* 0xffffffff00087882 */ /* 0x000fc60000000000 */
[----:B------:R-:W-:Y:S05]  /*9470*/  BRA.DIV UR8, `(.L_x_185) ;  /* 0x00000006081c7947 */ /* 0x000fea000b800000 */
[----:B------:R-:W-:-:S13]  /*9480*/  ELECT P0, URZ, PT ;  /* 0x00000000003f782f */ /* 0x000fda0003800000 */
.L_x_199:
[----:B------:R-:W-:Y:S04]  /*9490*/  BSSY B0, `(.L_x_186) ;  /* 0x000002b000007945 */ /* 0x000fe80003800000 */
[----:B------:R-:W-:Y:S05]  /*94a0*/  @!P0 BRA `(.L_x_187) ;  /* 0x0000000000a48947 */ /* 0x000fea0003800000 */
[----:B------:R-:W-:-:S04]  /*94b0*/  LOP3.LUT R4, R4, 0x2, RZ, 0xfc, !PT ;  /* 0x0000000204047812 */ /* 0x000fc800078efcff */
[----:B------:R-:W-:-:S13]  /*94c0*/  ISETP.NE.AND P0, PT, R4, 0x3, PT ;  /* 0x000000030400780c */ /* 0x000fda0003f05270 */
[----:B------:R-:W-:Y:S05]  /*94d0*/  @!P0 BRA `(.L_x_188) ;  /* 0x0000000000048947 */ /* 0x000fea0003800000 */
[----:B------:R-:W-:Y:S01]  /*94e0*/  BPT.TRAP 0x1 ;  /* 0x000000040000795c */ /* 0x000fe20000300000 */
.L_x_188:
[----:B------:R-:W0:Y:S01]  /*94f0*/  S2R R3, SR_CgaCtaId ;  /* 0x0000000000037919 */ /* 0x000e220000008800 */
[----:B------:R-:W-:Y:S02]  /*9500*/  MOV R0, 0x400 ;  /* 0x0000040000007802 */ /* 0x000fe40000000f00 */
[----:B------:R-:W-:Y:S02]  /*9510*/  SHF.L.U32 R2, R14, 0x1f, RZ ;  /* 0x0000001f0e027819 */ /* 0x000fe400000006ff */
[----:B0-----:R-:W-:-:S05]  /*9520*/  LEA R0, R3, R0, 0x18 ;  /* 0x0000000003007211 */ /* 0x001fca00078ec0ff */
[----:B------:R-:W-:-:S04]  /*9530*/  VIADD R0, R0, 0x20 ;  /* 0x0000002000007836 */ /* 0x000fc80000000000 */
[C---:B------:R-:W-:Y:S02]  /*9540*/  IMAD R5, R13.reuse, 0x8, R0 ;  /* 0x000000080d057824 */ /* 0x040fe400078e0200 */
[----:B------:R-:W-:Y:S02]  /*9550*/  VIADD R13, R13, 0x1 ;  /* 0x000000010d0d7836 */ /* 0x000fe40000000000 */
[----:B------:R-:W0:Y:S03]  /*9560*/  SYNCS.PHASECHK.TRANS64.TRYWAIT P0, [R5+URZ], R2 ;  /* 0x00000002050075a7 */ /* 0x000e26000800017f */
[----:B------:R-:W-:-:S04]  /*9570*/  ISETP.NE.AND P1, PT, R13, 0x4, PT ;  /* 0x000000040d00780c */ /* 0x000fc80003f25270 */
[----:B------:R-:W-:Y:S02]  /*9580*/  SEL R3, RZ, 0x1, P1 ;  /* 0x00000001ff037807 */ /* 0x000fe40000800000 */
[----:B------:R-:W-:Y:S02]  /*9590*/  SEL R13, R13, RZ, P1 ;  /* 0x000000ff0d0d7207 */ /* 0x000fe40000800000 */
[----:B------:R-:W-:-:S03]  /*95a0*/  LOP3.LUT R14, R14, R3, RZ, 0x3c, !PT ;  /* 0x000000030e0e7212 */ /* 0x000fc600078e3cff */
[----:B------:R-:W-:Y:S01]  /*95b0*/  IMAD R7, R13, 0x8, R0 ;  /* 0x000000080d077824 */ /* 0x000fe200078e0200 */
[----:B------:R-:W-:Y:S01]  /*95c0*/  SHF.L.U32 R4, R14, 0x1f, RZ ;  /* 0x0000001f0e047819 */ /* 0x000fe200000006ff */
[----:B0-----:R-:W-:Y:S06]  /*95d0*/  @!P0 BRA `(.L_x_189) ;  /* 0x0000000000e48947 */ /* 0x001fec0003800000 */
.L_x_200:
[----:B------:R-:W1:Y:S01]  /*95e0*/  SYNCS.PHASECHK.TRANS64.TRYWAIT P0, [R7+URZ], R4 ;  /* 0x00000004070075a7 */ /* 0x000e62000800017f */
[----:B0-----:R-:W-:-:S05]  /*95f0*/  VIADD R2, R13, 0x1 ;  /* 0x000000010d027836 */ /* 0x001fca0000000000 */
[----:B------:R-:W-:-:S04]  /*9600*/  ISETP.NE.AND P1, PT, R2, 0x4, PT ;  /* 0x000000040200780c */ /* 0x000fc80003f25270 */
[----:B------:R-:W-:Y:S02]  /*9610*/  SEL R3, RZ, 0x1, P1 ;  /* 0x00000001ff037807 */ /* 0x000fe40000800000 */
[----:B------:R-:W-:Y:S02]  /*9620*/  SEL R9, R2, RZ, P1 ;  /* 0x000000ff02097207 */ /* 0x000fe40000800000 */
[----:B------:R-:W-:-:S03]  /*9630*/  LOP3.LUT R11, R14, R3, RZ, 0x3c, !PT ;  /* 0x000000030e0b7212 */ /* 0x000fc600078e3cff */
[----:B------:R-:W-:Y:S01]  /*9640*/  IMAD R6, R9, 0x8, R0 ;  /* 0x0000000809067824 */ /* 0x000fe200078e0200 */
[----:B------:R-:W-:Y:S01]  /*9650*/  SHF.L.U32 R5, R11, 0x1f, RZ ;  /* 0x0000001f0b057819 */ /* 0x000fe200000006ff */
[----:B-1----:R-:W-:Y:S06]  /*9660*/  @!P0 BRA `(.L_x_190) ;  /* 0x0000000000d48947 */ /* 0x002fec0003800000 */
.L_x_201:
[----:B------:R-:W1:Y:S01]  /*9670*/  SYNCS.PHASECHK.TRANS64.TRYWAIT P0, [R6+URZ], R5 ;  /* 0x00000005060075a7 */ /* 0x000e62000800017f */
[----:B------:R-:W-:-:S05]  /*9680*/  VIADD R2, R9, 0x1 ;  /* 0x0000000109027836 */ /* 0x000fca0000000000 */
[----:B------:R-:W-:-:S04]  /*9690*/  ISETP.NE.AND P1, PT, R2, 0x4, PT ;  /* 0x000000040200780c */ /* 0x000fc80003f25270 */
[----:B0-----:R-:W-:Y:S02]  /*96a0*/  SEL R4, RZ, 0x1, P1 ;  /* 0x00000001ff047807 */ /* 0x001fe40000800000 */
[----:B------:R-:W-:Y:S02]  /*96b0*/  SEL R3, R2, RZ, P1 ;  /* 0x000000ff02037207 */ /* 0x000fe40000800000 */
[----:B------:R-:W-:Y:S01]  /*96c0*/  LOP3.LUT R4, R11, R4, RZ, 0x3c, !PT ;  /* 0x000000040b047212 */ /* 0x000fe200078e3cff */
[----:B-1----:R-:W-:Y:S06]  /*96d0*/  @!P0 BRA `(.L_x_191) ;  /* 0x0000000000cc8947 */ /* 0x002fec0003800000 */
.L_x_202:
[----:B------:R-:W-:Y:S01]  /*96e0*/  IMAD R3, R3, 0x8, R0 ;  /* 0x0000000803037824 */ /* 0x000fe200078e0200 */
[----:B------:R-:W-:-:S07]  /*96f0*/  SHF.L.U32 R0, R4, 0x1f, RZ ;  /* 0x0000001f04007819 */ /* 0x000fce00000006ff */
.L_x_192:
[----:B-1----:R1:W2:Y:S02]  /*9700*/  SYNCS.PHASECHK.TRANS64.TRYWAIT P0, [R3+URZ], R0 ;  /* 0x00000000030075a7 */ /* 0x0022a4000800017f */
[----:B--2---:R-:W-:Y:S05]  /*9710*/  @!P0 NANOSLEEP.SYNCS 0x989680 ;  /* 0x009896800000895d */ /* 0x004fea0003900000 */
[----:B------:R-:W2:Y:S02]  /*9720*/  @!P0 SYNCS.PHASECHK.TRANS64 P0, [R3+URZ], R0 ;  /* 0x00000000030085a7 */ /* 0x000ea4000800007f */
[----:B--2---:R-:W-:Y:S05]  /*9730*/  @!P0 BRA `(.L_x_192) ;  /* 0xfffffffc00f08947 */ /* 0x004fea000383ffff */
.L_x_187:
[----:B------:R-:W-:Y:S05]  /*9740*/  BSYNC B0 ;  /* 0x0000000000007941 */ /* 0x000fea0003800000 */
.L_x_186:
[----:B------:R-:W-:Y:S05]  /*9750*/  EXIT ;  /* 0x000000000000794d */ /* 0x000fea0003800000 */
.L_x_21:
[----:B-1----:R-:W-:-:S04]  /*9760*/  IMAD.U32 R13, RZ, RZ, UR6 ;  /* 0x00000006ff0d7e24 */ /* 0x002fc8000f8e00ff */
[----:B------:R1:W4:Y:S03]  /*9770*/  SYNCS.PHASECHK.TRANS64.TRYWAIT P0, [R13+URZ], R12 ;  /* 0x0000000c0d0075a7 */ /* 0x000326000800017f */
[----:B----4-:R-:W-:Y:S05]  /*9780*/  @!P0 NANOSLEEP.SYNCS 0x989680 ;  /* 0x009896800000895d */ /* 0x010fea0003900000 */
[----:B------:R-:W4:Y:S02]  /*9790*/  @!P0 SYNCS.PHASECHK.TRANS64 P0, [R13+URZ], R12 ;  /* 0x0000000c0d0085a7 */ /* 0x000f24000800007f */
[----:B----4-:R-:W-:Y:S05]  /*97a0*/  @!P0 BRA `(.L_x_21) ;  /* 0xfffffffc00ec8947 */ /* 0x010fea000383ffff */
[----:B------:R-:W-:Y:S05]  /*97b0*/  BRA `(.L_x_20) ;  /* 0xffffff8000107947 */ /* 0x000fea000383ffff */
.L_x_27:
[----:B-1----:R-:W-:-:S04]  /*97c0*/  IMAD.U32 R15, RZ, RZ, UR12 ;  /* 0x0000000cff0f7e24 */ /* 0x002fc8000f8e00ff */
[----:B------:R1:W4:Y:S03]  /*97d0*/  SYNCS.PHASECHK.TRANS64.TRYWAIT P0, [R15+URZ], R14 ;  /* 0x0000000e0f0075a7 */ /* 0x000326000800017f */
[----:B----4-:R-:W-:Y:S05]  /*97e0*/  @!P0 NANOSLEEP.SYNCS 0x989680 ;  /* 0x009896800000895d */ /* 0x010fea0003900000 */
[----:B------:R-:W4:Y:S02]  /*97f0*/  @!P0 SYNCS.PHASECHK.TRANS64 P0, [R15+URZ], R14 ;  /* 0x0000000e0f0085a7 */ /* 0x000f24000800007f */
[----:B----4-:R-:W-:Y:S05]  /*9800*/  @!P0 BRA `(.L_x_27) ;  /* 0xfffffffc00ec8947 */ /* 0x010fea000383ffff */
[----:B------:R-:W-:Y:S05]  /*9810*/  BRA `(.L_x_26) ;  /* 0xffffff88007c7947 */ /* 0x000fea000383ffff */
.L_x_174:
[----:B------:R-:W-:Y:S01]  /*9820*/  BSSY B1, `(.L_x_193) ;  /* 0x0000006000017945 */ /* 0x000fe20003800000 */
[----:B------:R-:W-:-:S07]  /*9830*/  IMAD.MOV.U32 R5, RZ, RZ, -0x1 ;  /* 0xffffffffff057424 */ /* 0x000fce00078e00ff */
[----:B------:R-:W-:Y:S05]  /*9840*/  WARPSYNC.COLLECTIVE R5, `(.L_x_194) ;  /* 0x00000000050c7348 */ /* 0x000fea0003c00000 */
[----:B------:R-:W-:Y:S02]  /*9850*/  ELECT P0, UR62, PT ;  /* 0x00000000003e782f */ /* 0x000fe40003800000 */
[----:B------:R-:W-:Y:S01]  /*9860*/  MOV R5, UR62 ;  /* 0x0000003e00057c02 */ /* 0x000fe20008000f00 */
[----:B------:R-:W-:Y:S10]  /*9870*/  ENDCOLLECTIVE ;  /* 0x000000000000791b */ /* 0x000ff40003800000 */
.L_x_194:
[----:B------:R-:W-:Y:S05]  /*9880*/  BSYNC B1 ;  /* 0x0000000000017941 */ /* 0x000fea0003800000 */
.L_x_193:
[----:B------:R-:W-:Y:S05]  /*9890*/  BRA `(.L_x_195) ;  /* 0xfffffff000347947 */ /* 0x000fea000383ffff */
.L_x_177:
[----:B-1----:R1:W2:Y:S02]  /*98a0*/  SYNCS.PHASECHK.TRANS64.TRYWAIT P0, [R19+URZ+0x20], R8 ;  /* 0x00002008130075a7 */ /* 0x0022a4000800017f */
[----:B--2---:R-:W-:Y:S05]  /*98b0*/  @!P0 NANOSLEEP.SYNCS 0x989680 ;  /* 0x009896800000895d */ /* 0x004fea0003900000 */
[----:B------:R-:W2:Y:S02]  /*98c0*/  @!P0 SYNCS.PHASECHK.TRANS64 P0, [R19+URZ+0x20], R8 ;  /* 0x00002008130085a7 */ /* 0x000ea4000800007f */
[----:B--2---:R-:W-:Y:S05]  /*98d0*/  @!P0 BRA `(.L_x_177) ;  /* 0xfffffffc00f08947 */ /* 0x004fea000383ffff */
[----:B------:R-:W-:Y:S05]  /*98e0*/  BRA `(.L_x_196) ;  /* 0xfffffff000707947 */ /* 0x000fea000383ffff */
.L_x_185:
[----:B------:R-:W-:Y:S01]  /*98f0*/  BSSY B0, `(.L_x_197) ;  /* 0x0000006000007945 */ /* 0x000fe20003800000 */
[----:B------:R-:W-:-:S07]  /*9900*/  IMAD.MOV.U32 R5, RZ, RZ, -0x1 ;  /* 0xffffffffff057424 */ /* 0x000fce00078e00ff */
[----:B------:R-:W-:Y:S05]  /*9910*/  WARPSYNC.COLLECTIVE R5, `(.L_x_198) ;  /* 0x00000000050c7348 */ /* 0x000fea0003c00000 */
[----:B------:R-:W-:Y:S02]  /*9920*/  ELECT P0, UR62, PT ;  /* 0x00000000003e782f */ /* 0x000fe40003800000 */
[----:B------:R-:W-:Y:S01]  /*9930*/  MOV R5, UR62 ;  /* 0x0000003e00057c02 */ /* 0x000fe20008000f00 */
[----:B------:R-:W-:Y:S10]  /*9940*/  ENDCOLLECTIVE ;  /* 0x000000000000791b */ /* 0x000ff40003800000 */
.L_x_198:
[----:B------:R-:W-:Y:S05]  /*9950*/  BSYNC B0 ;  /* 0x0000000000007941 */ /* 0x000fea0003800000 */
.L_x_197:
[----:B------:R-:W-:Y:S05]  /*9960*/  BRA `(.L_x_199) ;  /* 0xfffffff800c87947 */ /* 0x000fea000383ffff */
.L_x_189:
[----:B0-----:R0:W1:Y:S02]  /*9970*/  SYNCS.PHASECHK.TRANS64.TRYWAIT P0, [R5+URZ], R2 ;  /* 0x00000002050075a7 */ /* 0x001064000800017f */
[----:B-1----:R-:W-:Y:S05]  /*9980*/  @!P0 NANOSLEEP.SYNCS 0x989680 ;  /* 0x009896800000895d */ /* 0x002fea0003900000 */
[----:B------:R-:W1:Y:S02]  /*9990*/  @!P0 SYNCS.PHASECHK.TRANS64 P0, [R5+URZ], R2 ;  /* 0x00000002050085a7 */ /* 0x000e64000800007f */
[----:B-1----:R-:W-:Y:S05]  /*99a0*/  @!P0 BRA `(.L_x_189) ;  /* 0xfffffffc00f08947 */ /* 0x002fea000383ffff */
[----:B------:R-:W-:Y:S05]  /*99b0*/  BRA `(.L_x_200) ;  /* 0xfffffffc00087947 */ /* 0x000fea000383ffff */
.L_x_190:
[----:B0-----:R0:W1:Y:S02]  /*99c0*/  SYNCS.PHASECHK.TRANS64.TRYWAIT P0, [R7+URZ], R4 ;  /* 0x00000004070075a7 */ /* 0x001064000800017f */
[----:B-1----:R-:W-:Y:S05]  /*99d0*/  @!P0 NANOSLEEP.SYNCS 0x989680 ;  /* 0x009896800000895d */ /* 0x002fea0003900000 */
[----:B------:R-:W1:Y:S02]  /*99e0*/  @!P0 SYNCS.PHASECHK.TRANS64 P0, [R7+URZ], R4 ;  /* 0x00000004070085a7 */ /* 0x000e64000800007f */
[----:B-1----:R-:W-:Y:S05]  /*99f0*/  @!P0 BRA `(.L_x_190) ;  /* 0xfffffffc00f08947 */ /* 0x002fea000383ffff */
[----:B------:R-:W-:Y:S05]  /*9a00*/  BRA `(.L_x_201) ;  /* 0xfffffffc00187947 */ /* 0x000fea000383ffff */
.L_x_191:
[----:B0-----:R0:W1:Y:S02]  /*9a10*/  SYNCS.PHASECHK.TRANS64.TRYWAIT P0, [R6+URZ], R5 ;  /* 0x00000005060075a7 */ /* 0x001064000800017f */
[----:B-1----:R-:W-:Y:S05]  /*9a20*/  @!P0 NANOSLEEP.SYNCS 0x989680 ;  /* 0x009896800000895d */ /* 0x002fea0003900000 */
[----:B------:R-:W1:Y:S02]  /*9a30*/  @!P0 SYNCS.PHASECHK.TRANS64 P0, [R6+URZ], R5 ;  /* 0x00000005060085a7 */ /* 0x000e64000800007f */
[----:B-1----:R-:W-:Y:S05]  /*9a40*/  @!P0 BRA `(.L_x_191) ;  /* 0xfffffffc00f08947 */ /* 0x002fea000383ffff */
[----:B------:R-:W-:Y:S05]  /*9a50*/  BRA `(.L_x_202) ;  /* 0xfffffffc00207947 */ /* 0x000fea000383ffff */
.L_x_203:
[----:B------:R-:W-:-:S00]  /*9a60*/  BRA `(.L_x_203) ;  /* 0xfffffffc00fc7947 */ /* 0x000fc0000383ffff */
[----:B------:R-:W-:-:S00]  /*9a70*/  NOP ;  /* 0x0000000000007918 */ /* 0x000fc00000000000 */
        /* <DEDUP_REMOVED lines=8> */
.L_x_204:


//--------------------- .nv.shared._ZN7cutlass13device_kernelINS_4gemm6kernel13GemmUniversalIN4cute5tupleIJiiiiEEENS1_10collective13CollectiveMmaINS1_37MainloopSm90TmaGmmaWarpSpecializedFP8ILi4ENS5_IJNS4_1CILi2EEESB_NSA_ILi1EEEEEENS1_35KernelTmaWarpSpecializedCooperativeEEENS5_IJNSA_ILi256EEENSA_ILi64EEESH_EEENS_12float_e4m3_tENS5_IJlSC_lEEESJ_SK_NS4_8TiledMMAINS4_8MMA_AtomIJNS4_4SM904GMMA30MMA_64x64x32_F32E4M3E4M3_SS_TNILNSO_7ScaleInE1ELSQ_1EEEEEENS4_6LayoutINS5_IJSB_SC_SC_EEENS5_IJSC_NSA_ILi0EEESV_EEEEENS5_IJNS4_10UnderscoreESY_SY_EEEEENS4_23SM90_TMA_LOAD_MULTICASTENS4_14ComposedLayoutINS4_7SwizzleILi2ELi4ELi3EEENS4_18smem_ptr_flag_bitsILi8EEENST_INS5_IJNSA_ILi8EEESH_EEENS5_IJSH_SC_EEEEEEEvNS4_8identityES11_S1B_vS1C_EENS_8epilogue10collective6detail29Sm90TmaWarpSpecializedAdapterINS1F_15DefaultEpilogueISJ_SK_SK_NS1E_6thread17LinearCombinationISJ_Li1EffLNS1J_9ScaleType4KindE0ELNS_15FloatRoundStyleE2ESJ_EENS1_15EpilogueDefaultEEEEEvvEEEEvNT_6ParamsE --------------------------
	.section	.nv.shared._ZN7cutlass13device_kernelINS_4gemm6kernel13GemmUniversalIN4cute5tupleIJiiiiEEENS1_10collective13CollectiveMmaINS1_37MainloopSm90TmaGmmaWarpSpecializedFP8ILi4ENS5_IJNS4_1CILi2EEESB_NSA_ILi1EEEEEENS1_35KernelTmaWarpSpecializedCooperativeEEENS5_IJNSA_ILi256EEENSA_ILi64EEESH_EEENS_12float_e4m3_tENS5_IJlSC_lEEESJ_SK_NS4_8TiledMMAINS4_8MMA_AtomIJNS4_4SM904GMMA30MMA_64x64x32_F32E4M3E4M3_SS_TNILNSO_7ScaleInE1ELSQ_1EEEEEENS4_6LayoutINS5_IJSB_SC_SC_EEENS5_IJSC_NSA_ILi0EEESV_EEEEENS5_IJNS4_10UnderscoreESY_SY_EEEEENS4_23SM90_TMA_LOAD_MULTICASTENS4_14ComposedLayoutINS4_7SwizzleILi2ELi4ELi3EEENS4_18smem_ptr_flag_bitsILi8EEENST_INS5_IJNSA_ILi8EEESH_EEENS5_IJSH_SC_EEEEEEEvNS4_8identityES11_S1B_vS1C_EENS_8epilogue10collective6detail29Sm90TmaWarpSpecializedAdapterINS1F_15DefaultEpilogueISJ_SK_SK_NS1E_6thread17LinearCombinationISJ_Li1EffLNS1J_9ScaleType4KindE0ELNS_15FloatRoundStyleE2ESJ_EENS1_15EpilogueDefaultEEEEEvvEEEEvNT_6ParamsE,"aw",@nobits
	.sectionflags	@""
	.align	16
	.zero		1024


//--------------------- .nv.shared.reserved.0     --------------------------
	.section	.nv.shared.reserved.0,"aw",@nobits
	.weak		__nv_reservedSMEM_offset_0_alias
	.size		__nv_reservedSMEM_offset_0_alias, 0, 0
	.other		__nv_reservedSMEM_offset_0_alias,@"STO_CUDA_RESERVED_SHARED STV_DEFAULT"
__nv_reservedSMEM_offset_0_alias:
	.zero		0


//--------------------- .nv.global                --------------------------
	.section	.nv.global,"aw",@nobits
.nv.global:
	.type		_ZN39_INTERNAL_9a128dfc_4_k_cu_95f06a00_52864cute1_E,@object
	.size		_ZN39_INTERNAL_9a128dfc_4_k_cu_95f06a00_52864cute1_E,(_ZN39_INTERNAL_9a128dfc_4_k_cu_95f06a00_52864cuda3std3__45__cpo6cbeginE - _ZN39_INTERNAL_9a128dfc_4_k_cu_95f06a00_52864cute1_E)
_ZN39_INTERNAL_9a128dfc_4_k_cu_95f06a00_52864cute1_E:
	.zero		1
	.type		_ZN39_INTERNAL_9a128dfc_4_k_cu_95f06a00_52864cuda3std3__45__cpo6cbeginE,@object
	.size		_ZN39_INTERNAL_9a128dfc_4_k_cu_95f06a00_52864cuda3std3__45__cpo6cbeginE,(_ZN39_INTERNAL_9a128dfc_4_k_cu_95f06a00_52864cuda3std3__48in_placeE - _ZN39_INTERNAL_9a128dfc_4_k_cu_95f06a00_52864cuda3std3__45__cpo6cbeginE)
_ZN39_INTERNAL_9a128dfc_4_k_cu_95f06a00_52864cuda3std3__45__cpo6cbeginE:
	.zero		1
	.type		_ZN39_INTERNAL_9a128dfc_4_k_cu_95f06a00_52864cuda3std3__48in_placeE,@object
	.size		_ZN39_INTERNAL_9a128dfc_4_k_cu_95f06a00_52864cuda3std3__48in_placeE,(_ZN39_INTERNAL_9a128dfc_4_k_cu_95f06a00_52864cuda3std6ranges3__45__cpo9iter_moveE - _ZN39_INTERNAL_9a128dfc_4_k_cu_95f06a00_52864cuda3std3__48in_placeE)
_ZN39_INTERNAL_9a128dfc_4_k_cu_95f06a00_52864cuda3std3__48in_placeE:
	.zero		1
	.type		_ZN39_INTERNAL_9a128dfc_4_k_cu_95f06a00_52864cuda3std6ranges3__45__cpo9iter_moveE,@object
	.size		_ZN39_INTERNAL_9a128dfc_4_k_cu_95f06a00_52864cuda3std6ranges3__45__cpo9iter_moveE,(_ZN39_INTERNAL_9a128dfc_4_k_cu_95f06a00_52864cuda3std3__45__cpo5beginE - _ZN39_INTERNAL_9a128dfc_4_k_cu_95f06a00_52864cuda3std6ranges3__45__cpo9iter_moveE)
_ZN39_INTERNAL_9a128dfc_4_k_cu_95f06a00_52864cuda3std6ranges3__45__cpo9iter_moveE:
	.zero		1
	.type		_ZN39_INTERNAL_9a128dfc_4_k_cu_95f06a00_52864cuda3std3__45__cpo5beginE,@object
	.size		_ZN39_INTERNAL_9a128dfc_4_k_cu_95f06a00_52864cuda3std3__45__cpo5beginE,(_ZN39_INTERNAL_9a128dfc_4_k_cu_95f06a00_52864cuda3std3__441_GLOBAL__N__9a128dfc_4_k_cu_95f06a00_52866ignoreE - _ZN39_INTERNAL_9a128dfc_4_k_cu_95f06a00_52864cuda3std3__45__cpo5beginE)
_ZN39_INTERNAL_9a128dfc_4_k_cu_95f06a00_52864cuda3std3__45__cpo5beginE:
	.zero		1
	.type		_ZN39_INTERNAL_9a128dfc_4_k_cu_95f06a00_52864cuda3std3__441_GLOBAL__N__9a128dfc_4_k_cu_95f06a00_52866ignoreE,@object
	.size		_ZN39_INTERNAL_9a128dfc_4_k_cu_95f06a00_52864cuda3std3__441_GLOBAL__N__9a128dfc_4_k_cu_95f06a00_52866ignoreE,(_ZN39_INTERNAL_9a128dfc_4_k_cu_95f06a00_52864cute7productE - _ZN39_INTERNAL_9a128dfc_4_k_cu_95f06a00_52864cuda3std3__441_GLOBAL__N__9a128dfc_4_k_cu_95f06a00_52866ignoreE)
_ZN39_INTERNAL_9a128dfc_4_k_cu_95f06a00_52864cuda3std3__441_GLOBAL__N__9a128dfc_4_k_cu_95f06a00_52866ignoreE:
	.zero		1
	.type		_ZN39_INTERNAL_9a128dfc_4_k_cu_95f06a00_52864cute7productE,@object
	.size		_ZN39_INTERNAL_9a128dfc_4_k_cu_95f06a00_52864cute7productE,(_ZN39_INTERNAL_9a128dfc_4_k_cu_95f06a00_52864cuda3std3__45__cpo3endE - _ZN39_INTERNAL_9a128dfc_4_k_cu_95f06a00_52864cute7productE)
_ZN39_INTERNAL_9a128dfc_4_k_cu_95f06a00_52864cute7productE:
	.zero		1
	.type		_ZN39_INTERNAL_9a128dfc_4_k_cu_95f06a00_52864cuda3std3__45__cpo3endE,@object
	.size		_ZN39_INTERNAL_9a128dfc_4_k_cu_95f06a00_52864cuda3std3__45__cpo3endE,(_ZN39_INTERNAL_9a128dfc_4_k_cu_95f06a00_52864cuda3std3__419piecewise_constructE - _ZN39_INTERNAL_9a128dfc_4_k_cu_95f06a00_52864cuda3std3__45__cpo3endE)
_ZN39_INTERNAL_9a128dfc_4_k_cu_95f06a00_52864cuda3std3__45__cpo3endE:
	.zero		1
	.type		_ZN39_INTERNAL_9a128dfc_4_k_cu_95f06a00_52864cuda3std3__419piecewise_constructE,@object
	.size		_ZN39_INTERNAL_9a128dfc_4_k_cu_95f06a00_52864cuda3std3__419piecewise_constructE,(_ZN39_INTERNAL_9a128dfc_4_k_cu_95f06a00_52864cuda3std3__45__cpo4cendE - _ZN39_INTERNAL_9a128dfc_4_k_cu_95f06a00_52864cuda3std3__419piecewise_constructE)
_ZN39_INTERNAL_9a128dfc_4_k_cu_95f06a00_52864cuda3std3__419piecewise_constructE:
	.zero		1
	.type		_ZN39_INTERNAL_9a128dfc_4_k_cu_95f06a00_52864cuda3std3__45__cpo4cendE,@object
	.size		_ZN39_INTERNAL_9a128dfc_4_k_cu_95f06a00_52864cuda3std3__45__cpo4cendE,(_ZN39_INTERNAL_9a128dfc_4_k_cu_95f06a00_52864cuda3std6ranges3__45__cpo4swapE - _ZN39_INTERNAL_9a128dfc_4_k_cu_95f06a00_52864cuda3std3__45__cpo4cendE)
_ZN39_INTERNAL_9a128dfc_4_k_cu_95f06a00_52864cuda3std3__45__cpo4cendE:
	.zero		1
	.type		_ZN39_INTERNAL_9a128dfc_4_k_cu_95f06a00_52864cuda3std6ranges3__45__cpo4swapE,@object
	.size		_ZN39_INTERNAL_9a128dfc_4_k_cu_95f06a00_52864cuda3std6ranges3__45__cpo4swapE,(.L_7 - _ZN39_INTERNAL_9a128dfc_4_k_cu_95f06a00_52864cuda3std6ranges3__45__cpo4swapE)
_ZN39_INTERNAL_9a128dfc_4_k_cu_95f06a00_52864cuda3std6ranges3__45__cpo4swapE:
	.zero		1
.L_7:


//--------------------- .nv.constant0._ZN7cutlass13device_kernelINS_4gemm6kernel13GemmUniversalIN4cute5tupleIJiiiiEEENS1_10collective13CollectiveMmaINS1_37MainloopSm90TmaGmmaWarpSpecializedFP8ILi4ENS5_IJNS4_1CILi2EEESB_NSA_ILi1EEEEEENS1_35KernelTmaWarpSpecializedCooperativeEEENS5_IJNSA_ILi256EEENSA_ILi64EEESH_EEENS_12float_e4m3_tENS5_IJlSC_lEEESJ_SK_NS4_8TiledMMAINS4_8MMA_AtomIJNS4_4SM904GMMA30MMA_64x64x32_F32E4M3E4M3_SS_TNILNSO_7ScaleInE1ELSQ_1EEEEEENS4_6LayoutINS5_IJSB_SC_SC_EEENS5_IJSC_NSA_ILi0EEESV_EEEEENS5_IJNS4_10UnderscoreESY_SY_EEEEENS4_23SM90_TMA_LOAD_MULTICASTENS4_14ComposedLayoutINS4_7SwizzleILi2ELi4ELi3EEENS4_18smem_ptr_flag_bitsILi8EEENST_INS5_IJNSA_ILi8EEESH_EEENS5_IJSH_SC_EEEEEEEvNS4_8identityES11_S1B_vS1C_EENS_8epilogue10collective6detail29Sm90TmaWarpSpecializedAdapterINS1F_15DefaultEpilogueISJ_SK_SK_NS1E_6thread17LinearCombinationISJ_Li1EffLNS1J_9ScaleType4KindE0ELNS_15FloatRoundStyleE2ESJ_EENS1_15EpilogueDefaultEEEEEvvEEEEvNT_6ParamsE --------------------------
	.section	.nv.constant0._ZN7cutlass13device_kernelINS_4gemm6kernel13GemmUniversalIN4cute5tupleIJiiiiEEENS1_10collective13CollectiveMmaINS1_37MainloopSm90TmaGmmaWarpSpecializedFP8ILi4ENS5_IJNS4_1CILi2EEESB_NSA_ILi1EEEEEENS1_35KernelTmaWarpSpecializedCooperativeEEENS5_IJNSA_ILi256EEENSA_ILi64EEESH_EEENS_12float_e4m3_tENS5_IJlSC_lEEESJ_SK_NS4_8TiledMMAINS4_8MMA_AtomIJNS4_4SM904GMMA30MMA_64x64x32_F32E4M3E4M3_SS_TNILNSO_7ScaleInE1ELSQ_1EEEEEENS4_6LayoutINS5_IJSB_SC_SC_EEENS5_IJSC_NSA_ILi0EEESV_EEEEENS5_IJNS4_10UnderscoreESY_SY_EEEEENS4_23SM90_TMA_LOAD_MULTICASTENS4_14ComposedLayoutINS4_7SwizzleILi2ELi4ELi3EEENS4_18smem_ptr_flag_bitsILi8EEENST_INS5_IJNSA_ILi8EEESH_EEENS5_IJSH_SC_EEEEEEEvNS4_8identityES11_S1B_vS1C_EENS_8epilogue10collective6detail29Sm90TmaWarpSpecializedAdapterINS1F_15DefaultEpilogueISJ_SK_SK_NS1E_6thread17LinearCombinationISJ_Li1EffLNS1J_9ScaleType4KindE0ELNS_15FloatRoundStyleE2ESJ_EENS1_15EpilogueDefaultEEEEEvvEEEEvNT_6ParamsE,"a",@progbits
	.sectionflags	@""
	.align	4
.nv.constant0._ZN7cutlass13device_kernelINS_4gemm6kernel13GemmUniversalIN4cute5tupleIJiiiiEEENS1_10collective13CollectiveMmaINS1_37MainloopSm90TmaGmmaWarpSpecializedFP8ILi4ENS5_IJNS4_1CILi2EEESB_NSA_ILi1EEEEEENS1_35KernelTmaWarpSpecializedCooperativeEEENS5_IJNSA_ILi256EEENSA_ILi64EEESH_EEENS_12float_e4m3_tENS5_IJlSC_lEEESJ_SK_NS4_8TiledMMAINS4_8MMA_AtomIJNS4_4SM904GMMA30MMA_64x64x32_F32E4M3E4M3_SS_TNILNSO_7ScaleInE1ELSQ_1EEEEEENS4_6LayoutINS5_IJSB_SC_SC_EEENS5_IJSC_NSA_ILi0EEESV_EEEEENS5_IJNS4_10UnderscoreESY_SY_EEEEENS4_23SM90_TMA_LOAD_MULTICASTENS4_14ComposedLayoutINS4_7SwizzleILi2ELi4ELi3EEENS4_18smem_ptr_flag_bitsILi8EEENST_INS5_IJNSA_ILi8EEESH_EEENS5_IJSH_SC_EEEEEEEvNS4_8identityES11_S1B_vS1C_EENS_8epilogue10collective6detail29Sm90TmaWarpSpecializedAdapterINS1F_15DefaultEpilogueISJ_SK_SK_NS1E_6thread17LinearCombinationISJ_Li1EffLNS1J_9ScaleType4KindE0ELNS_15FloatRoundStyleE2ESJ_EENS1_15EpilogueDefaultEEEEEvvEEEEvNT_6ParamsE:
	.zero		1664


//--------------------- SYMBOLS --------------------------

	.type		.nv.reservedSmem.offset0,@object
	.size		.nv.reservedSmem.offset0,0x4
